	.target	sm_90a

	.elftype	@"ET_EXEC"


//--------------------- .note.nv.tkinfo           --------------------------
	.section	.note.nv.tkinfo,"",@"SHT_NOTE"
	.sectionflags	@"SHF_NOTE_NV_TKINFO"
	.tkinfo
        /*0018*/ 	.word	0x00000002
        /*0030*/ 	.string	""
        /*0030*/ 	.string	"ptxas"
        /*0030*/ 	.string	"Cuda compilation tools, release 13.0, V13.0.88"
        /*0030*/ 	.string	"Build cuda_13.0.r13.0/compiler.36424714_0"
        /*0030*/ 	.string	"-arch sm_90a -m 64 "



//--------------------- .note.nv.cuinfo           --------------------------
	.section	.note.nv.cuinfo,"",@"SHT_NOTE"
	.sectionflags	@"SHF_NOTE_NV_CUINFO"
        /*0018*/ 	.short	0x0002
        /*001a*/ 	.short	0x005a
        /*001c*/ 	.short	0x0082
	.zero		2


//--------------------- .nv.info                  --------------------------
	.section	.nv.info,"",@"SHT_CUDA_INFO"
	.align	4


	//----- nvinfo : EIATTR_REGCOUNT
	.align		4
        /*0000*/ 	.byte	0x04, 0x2f
        /*0002*/ 	.short	(.L_15 - .L_14)
	.align		4
.L_14:
        /*0004*/ 	.word	index@(_ZN7cutlass13device_kernelINS_4gemm6kernel13GemmUniversalIN4cute5tupleIJiiiiEEENS1_10collective13CollectiveMmaINS1_34MainloopSm90TmaGmmaWarpSpecializedILi4ENS5_IJNS4_1CILi1EEESB_SB_EEENS1_35KernelTmaWarpSpecializedCooperativeEEENS5_IJNSA_ILi256EEENSA_ILi128EEESG_EEENS_6half_tENS5_IJlSB_lEEESI_SJ_NS4_8TiledMMAINS4_8MMA_AtomIJNS4_4SM904GMMA26MMA_64x128x16_F32F16F16_SSILNSN_5MajorE0ELSP_0ELNSN_7ScaleInE1ELSQ_1EEEEEENS4_6LayoutINS5_IJNSA_ILi2EEESB_SB_EEENS5_IJSB_NSA_ILi0EEESW_EEEEENS5_IJNS4_10UnderscoreESZ_SZ_EEEEENS4_13SM90_TMA_LOADENS4_14ComposedLayoutINS4_7SwizzleILi3ELi4ELi3EEENS4_18smem_ptr_flag_bitsILi16EEENST_INS5_IJNSA_ILi8EEENSA_ILi64EEEEEENS5_IJS19_SB_EEEEEEEvNS4_8identityES12_S1D_vS1E_EENS_8epilogue10collective6detail29Sm90TmaWarpSpecializedAdapterINS1H_15DefaultEpilogueISI_SJ_SJ_NS1G_6thread17LinearCombinationISI_Li1EffLNS1L_9ScaleType4KindE0ELNS_15FloatRoundStyleE2ESI_EENS1_15EpilogueDefaultEEEEEvvEEEEvNT_6ParamsE)
        /*0008*/ 	.word	0x000000a8


	//----- nvinfo : EIATTR_FRAME_SIZE
	.align		4
.L_15:
        /*000c*/ 	.byte	0x04, 0x11
        /*000e*/ 	.short	(.L_17 - .L_16)
	.align		4
.L_16:
        /*0010*/ 	.word	index@(_ZN7cutlass13device_kernelINS_4gemm6kernel13GemmUniversalIN4cute5tupleIJiiiiEEENS1_10collective13CollectiveMmaINS1_34MainloopSm90TmaGmmaWarpSpecializedILi4ENS5_IJNS4_1CILi1EEESB_SB_EEENS1_35KernelTmaWarpSpecializedCooperativeEEENS5_IJNSA_ILi256EEENSA_ILi128EEESG_EEENS_6half_tENS5_IJlSB_lEEESI_SJ_NS4_8TiledMMAINS4_8MMA_AtomIJNS4_4SM904GMMA26MMA_64x128x16_F32F16F16_SSILNSN_5MajorE0ELSP_0ELNSN_7ScaleInE1ELSQ_1EEEEEENS4_6LayoutINS5_IJNSA_ILi2EEESB_SB_EEENS5_IJSB_NSA_ILi0EEESW_EEEEENS5_IJNS4_10UnderscoreESZ_SZ_EEEEENS4_13SM90_TMA_LOADENS4_14ComposedLayoutINS4_7SwizzleILi3ELi4ELi3EEENS4_18smem_ptr_flag_bitsILi16EEENST_INS5_IJNSA_ILi8EEENSA_ILi64EEEEEENS5_IJS19_SB_EEEEEEEvNS4_8identityES12_S1D_vS1E_EENS_8epilogue10collective6detail29Sm90TmaWarpSpecializedAdapterINS1H_15DefaultEpilogueISI_SJ_SJ_NS1G_6thread17LinearCombinationISI_Li1EffLNS1L_9ScaleType4KindE0ELNS_15FloatRoundStyleE2ESI_EENS1_15EpilogueDefaultEEEEEvvEEEEvNT_6ParamsE)
        /*0014*/ 	.word	0x00000000


	//----- nvinfo : EIATTR_MIN_STACK_SIZE
	.align		4
.L_17:
        /*0018*/ 	.byte	0x04, 0x12
        /*001a*/ 	.short	(.L_19 - .L_18)
	.align		4
.L_18:
        /*001c*/ 	.word	index@(_ZN7cutlass13device_kernelINS_4gemm6kernel13GemmUniversalIN4cute5tupleIJiiiiEEENS1_10collective13CollectiveMmaINS1_34MainloopSm90TmaGmmaWarpSpecializedILi4ENS5_IJNS4_1CILi1EEESB_SB_EEENS1_35KernelTmaWarpSpecializedCooperativeEEENS5_IJNSA_ILi256EEENSA_ILi128EEESG_EEENS_6half_tENS5_IJlSB_lEEESI_SJ_NS4_8TiledMMAINS4_8MMA_AtomIJNS4_4SM904GMMA26MMA_64x128x16_F32F16F16_SSILNSN_5MajorE0ELSP_0ELNSN_7ScaleInE1ELSQ_1EEEEEENS4_6LayoutINS5_IJNSA_ILi2EEESB_SB_EEENS5_IJSB_NSA_ILi0EEESW_EEEEENS5_IJNS4_10UnderscoreESZ_SZ_EEEEENS4_13SM90_TMA_LOADENS4_14ComposedLayoutINS4_7SwizzleILi3ELi4ELi3EEENS4_18smem_ptr_flag_bitsILi16EEENST_INS5_IJNSA_ILi8EEENSA_ILi64EEEEEENS5_IJS19_SB_EEEEEEEvNS4_8identityES12_S1D_vS1E_EENS_8epilogue10collective6detail29Sm90TmaWarpSpecializedAdapterINS1H_15DefaultEpilogueISI_SJ_SJ_NS1G_6thread17LinearCombinationISI_Li1EffLNS1L_9ScaleType4KindE0ELNS_15FloatRoundStyleE2ESI_EENS1_15EpilogueDefaultEEEEEvvEEEEvNT_6ParamsE)
        /*0020*/ 	.word	0x00000000
.L_19:


//--------------------- .nv.compat                --------------------------
	.section	.nv.compat,"",@"SHT_CUDA_COMPAT_INFO"
	.align	4
        /*0000*/ 	.byte	0x02, 0x09, 0x01, 0x00, 0x02, 0x02, 0x04, 0x00, 0x02, 0x05, 0x05, 0x00, 0x03, 0x07, 0x01, 0x01
        /*0010*/ 	.byte	0x02, 0x03, 0x01, 0x00, 0x02, 0x06, 0x01, 0x00, 0x04, 0x0b, 0x08, 0x00, 0x00, 0x00, 0x00, 0x00
        /*0020*/ 	.byte	0x00, 0x00, 0x00, 0x00


//--------------------- .nv.info._ZN7cutlass13device_kernelINS_4gemm6kernel13GemmUniversalIN4cute5tupleIJiiiiEEENS1_10collective13CollectiveMmaINS1_34MainloopSm90TmaGmmaWarpSpecializedILi4ENS5_IJNS4_1CILi1EEESB_SB_EEENS1_35KernelTmaWarpSpecializedCooperativeEEENS5_IJNSA_ILi256EEENSA_ILi128EEESG_EEENS_6half_tENS5_IJlSB_lEEESI_SJ_NS4_8TiledMMAINS4_8MMA_AtomIJNS4_4SM904GMMA26MMA_64x128x16_F32F16F16_SSILNSN_5MajorE0ELSP_0ELNSN_7ScaleInE1ELSQ_1EEEEEENS4_6LayoutINS5_IJNSA_ILi2EEESB_SB_EEENS5_IJSB_NSA_ILi0EEESW_EEEEENS5_IJNS4_10UnderscoreESZ_SZ_EEEEENS4_13SM90_TMA_LOADENS4_14ComposedLayoutINS4_7SwizzleILi3ELi4ELi3EEENS4_18smem_ptr_flag_bitsILi16EEENST_INS5_IJNSA_ILi8EEENSA_ILi64EEEEEENS5_IJS19_SB_EEEEEEEvNS4_8identityES12_S1D_vS1E_EENS_8epilogue10collective6detail29Sm90TmaWarpSpecializedAdapterINS1H_15DefaultEpilogueISI_SJ_SJ_NS1G_6thread17LinearCombinationISI_Li1EffLNS1L_9ScaleType4KindE0ELNS_15FloatRoundStyleE2ESI_EENS1_15EpilogueDefaultEEEEEvvEEEEvNT_6ParamsE --------------------------
	.section	.nv.info._ZN7cutlass13device_kernelINS_4gemm6kernel13GemmUniversalIN4cute5tupleIJiiiiEEENS1_10collective13CollectiveMmaINS1_34MainloopSm90TmaGmmaWarpSpecializedILi4ENS5_IJNS4_1CILi1EEESB_SB_EEENS1_35KernelTmaWarpSpecializedCooperativeEEENS5_IJNSA_ILi256EEENSA_ILi128EEESG_EEENS_6half_tENS5_IJlSB_lEEESI_SJ_NS4_8TiledMMAINS4_8MMA_AtomIJNS4_4SM904GMMA26MMA_64x128x16_F32F16F16_SSILNSN_5MajorE0ELSP_0ELNSN_7ScaleInE1ELSQ_1EEEEEENS4_6LayoutINS5_IJNSA_ILi2EEESB_SB_EEENS5_IJSB_NSA_ILi0EEESW_EEEEENS5_IJNS4_10UnderscoreESZ_SZ_EEEEENS4_13SM90_TMA_LOADENS4_14ComposedLayoutINS4_7SwizzleILi3ELi4ELi3EEENS4_18smem_ptr_flag_bitsILi16EEENST_INS5_IJNSA_ILi8EEENSA_ILi64EEEEEENS5_IJS19_SB_EEEEEEEvNS4_8identityES12_S1D_vS1E_EENS_8epilogue10collective6detail29Sm90TmaWarpSpecializedAdapterINS1H_15DefaultEpilogueISI_SJ_SJ_NS1G_6thread17LinearCombinationISI_Li1EffLNS1L_9ScaleType4KindE0ELNS_15FloatRoundStyleE2ESI_EENS1_15EpilogueDefaultEEEEEvvEEEEvNT_6ParamsE,"",@"SHT_CUDA_INFO"
	.sectionflags	@""
	.align	4


	//----- nvinfo : EIATTR_CUDA_API_VERSION
	.align		4
        /*0000*/ 	.byte	0x04, 0x37
        /*0002*/ 	.short	(.L_21 - .L_20)
.L_20:
        /*0004*/ 	.word	0x00000082


	//----- nvinfo : EIATTR_KPARAM_INFO
	.align		4
.L_21:
        /*0008*/ 	.byte	0x04, 0x17
        /*000a*/ 	.short	(.L_23 - .L_22)
.L_22:
        /*000c*/ 	.word	0x00000000
        /*0010*/ 	.short	0x0000
        /*0012*/ 	.short	0x0070
        /*0014*/ 	.byte	0x00, 0xf0, 0x01, 0x10


	//----- nvinfo : EIATTR_SPARSE_MMA_MASK
	.align		4
.L_23:
        /*0018*/ 	.byte	0x03, 0x50
        /*001a*/ 	.short	0x0000


	//----- nvinfo : EIATTR_MAXREG_COUNT
	.align		4
        /*001c*/ 	.byte	0x03, 0x1b
        /*001e*/ 	.short	0x00a8


	//----- nvinfo : EIATTR_NUM_BARRIERS
	.align		4
        /*0020*/ 	.byte	0x02, 0x4c
        /*0022*/ 	.byte	0x01
	.zero		1


	//----- nvinfo : EIATTR_EXTERNS
	.align		4
        /*0024*/ 	.byte	0x04, 0x0f
        /*0026*/ 	.short	(.L_25 - .L_24)


	//   ....[0]....
	.align		4
.L_24:
        /*0028*/ 	.word	index@(__assertfail)


	//----- nvinfo : EIATTR_MERCURY_ISA_VERSION
	.align		4
.L_25:
        /*002c*/ 	.byte	0x03, 0x5f
        /*002e*/ 	.short	0x0101


	//----- nvinfo : EIATTR_INT_WARP_WIDE_INSTR_OFFSETS
	.align		4
        /*0030*/ 	.byte	0x04, 0x31
        /*0032*/ 	.short	(.L_27 - .L_26)


	//   ....[0]....
.L_26:
        /*0034*/ 	.word	0x000003b0


	//   ....[1]....
        /*0038*/ 	.word	0x000003e0


	//   ....[2]....
        /*003c*/ 	.word	0x000004c0


	//----- nvinfo : EIATTR_COOP_GROUP_MASK_REGIDS
	.align		4
.L_27:
        /*0040*/ 	.byte	0x04, 0x29
        /*0042*/ 	.short	(.L_29 - .L_28)


	//   ....[0]....
.L_28:
        /*0044*/ 	.word	0xffffffff


	//   ....[1]....
        /*0048*/ 	.word	0xffffffff


	//   ....[2]....
        /*004c*/ 	.word	0xffffffff


	//   ....[3]....
        /*0050*/ 	.word	0xffffffff


	//   ....[4]....
        /*0054*/ 	.word	0xffffffff


	//----- nvinfo : EIATTR_COOP_GROUP_INSTR_OFFSETS
	.align		4
.L_29:
        /*0058*/ 	.byte	0x04, 0x28
        /*005a*/ 	.short	(.L_31 - .L_30)


	//   ....[0]....
.L_30:
        /*005c*/ 	.word	0x00000060


	//   ....[1]....
        /*0060*/ 	.word	0x00000070


	//   ....[2]....
        /*0064*/ 	.word	0x00000130


	//   ....[3]....
        /*0068*/ 	.word	0x000002c0


	//   ....[4]....
        /*006c*/ 	.word	0x00000f70


	//----- nvinfo : EIATTR_REG_RECONFIG
	.align		4
.L_31:
        /*0070*/ 	.byte	0x01, 0x54
	.zero		2


	//----- nvinfo : EIATTR_SYSCALL_OFFSETS
	.align		4
        /*0074*/ 	.byte	0x04, 0x46
        /*0076*/ 	.short	(.L_33 - .L_32)


	//   ....[0]....
.L_32:
        /*0078*/ 	.word	0x00001130


	//----- nvinfo : EIATTR_MBARRIER_INSTR_OFFSETS
	.align		4
.L_33:
        /*007c*/ 	.byte	0x04, 0x39
        /*007e*/ 	.short	(.L_35 - .L_34)


	//   ....[0]....
.L_34:
        /*0080*/ 	.word	0x00000230
        /*0084*/ 	.word	0x000000ff
        /*0088*/ 	.word	0x00000000
        /*008c*/ 	.short	0x0100
        /*008e*/ 	.byte	0x08
	.zero		1


	//   ....[1]....
        /*0090*/ 	.word	0x00000240
        /*0094*/ 	.word	0x000000ff
        /*0098*/ 	.word	0x00000020
        /*009c*/ 	.short	0x0100
        /*009e*/ 	.byte	0x08
	.zero		1


	//   ....[2]....
        /*00a0*/ 	.word	0x00000250
        /*00a4*/ 	.word	0x000000ff
        /*00a8*/ 	.word	0x00000008
        /*00ac*/ 	.short	0x0100
        /*00ae*/ 	.byte	0x08
	.zero		1


	//   ....[3]....
        /*00b0*/ 	.word	0x00000260
        /*00b4*/ 	.word	0x000000ff
        /*00b8*/ 	.word	0x00000028
        /*00bc*/ 	.short	0x0100
        /*00be*/ 	.byte	0x08
	.zero		1


	//   ....[4]....
        /*00c0*/ 	.word	0x00000270
        /*00c4*/ 	.word	0x000000ff
        /*00c8*/ 	.word	0x00000010
        /*00cc*/ 	.short	0x0100
        /*00ce*/ 	.byte	0x08
	.zero		1


	//   ....[5]....
        /*00d0*/ 	.word	0x00000280
        /*00d4*/ 	.word	0x000000ff
        /*00d8*/ 	.word	0x00000030
        /*00dc*/ 	.short	0x0100
        /*00de*/ 	.byte	0x08
	.zero		1


	//   ....[6]....
        /*00e0*/ 	.word	0x00000290
        /*00e4*/ 	.word	0x000000ff
        /*00e8*/ 	.word	0x00000018
        /*00ec*/ 	.short	0x0100
        /*00ee*/ 	.byte	0x08
	.zero		1


	//   ....[7]....
        /*00f0*/ 	.word	0x000002a0
        /*00f4*/ 	.word	0x000000ff
        /*00f8*/ 	.word	0x00000038
        /*00fc*/ 	.short	0x0100
        /*00fe*/ 	.byte	0x08
	.zero		1


	//   ....[8]....
        /*0100*/ 	.word	0x00000530
        /*0104*/ 	.word	0x000000ff
        /*0108*/ 	.word	0x00000050
        /*010c*/ 	.short	0x0100
        /*010e*/ 	.byte	0x06
	.zero		1


	//   ....[9]....
        /*0110*/ 	.word	0x00000590
        /*0114*/ 	.word	0x000000ff
        /*0118*/ 	.word	0x00000058
        /*011c*/ 	.short	0x0100
        /*011e*/ 	.byte	0x06
	.zero		1


	//   ....[10]....
        /*0120*/ 	.word	0x000011b0
        /*0124*/ 	.word	0x00000003
        /*0128*/ 	.word	0x00000000
        /*012c*/ 	.short	0x010a
        /*012e*/ 	.byte	0x3f
	.zero		1


	//   ....[11]....
        /*0130*/ 	.word	0x000011f0
        /*0134*/ 	.word	0x00000003
        /*0138*/ 	.word	0x00000000
        /*013c*/ 	.short	0x010a
        /*013e*/ 	.byte	0x3f
	.zero		1


	//   ....[12]....
        /*0140*/ 	.word	0x000019e0
        /*0144*/ 	.word	0x000000ff
        /*0148*/ 	.word	0x00000000
        /*014c*/ 	.short	0x010a
        /*014e*/ 	.byte	0x09
	.zero		1


	//   ....[13]....
        /*0150*/ 	.word	0x00001a20
        /*0154*/ 	.word	0x000000ff
        /*0158*/ 	.word	0x00000000
        /*015c*/ 	.short	0x010a
        /*015e*/ 	.byte	0x09
	.zero		1


	//   ....[14]....
        /*0160*/ 	.word	0x000020d0
        /*0164*/ 	.word	0x000000ff
        /*0168*/ 	.word	0x00000000
        /*016c*/ 	.short	0x0101
        /*016e*/ 	.byte	0x08
	.zero		1


	//   ....[15]....
        /*0170*/ 	.word	0x000022b0
        /*0174*/ 	.word	0x000000ff
        /*0178*/ 	.word	0x00000000
        /*017c*/ 	.short	0x0101
        /*017e*/ 	.byte	0x04
	.zero		1


	//   ....[16]....
        /*0180*/ 	.word	0x0000bb70
        /*0184*/ 	.word	0x0000000c
        /*0188*/ 	.word	0x00000020
        /*018c*/ 	.short	0x010a
        /*018e*/ 	.byte	0x3f
	.zero		1


	//   ....[17]....
        /*0190*/ 	.word	0x0000bff0
        /*0194*/ 	.word	0x00000005
        /*0198*/ 	.word	0x00000058
        /*019c*/ 	.short	0x0101
        /*019e*/ 	.byte	0x3f
	.zero		1


	//   ....[18]....
        /*01a0*/ 	.word	0x0000c6f0
        /*01a4*/ 	.word	0x00000007
        /*01a8*/ 	.word	0x00000000
        /*01ac*/ 	.short	0x010a
        /*01ae*/ 	.byte	0x3f
	.zero		1


	//   ....[19]....
        /*01b0*/ 	.word	0x0000c770
        /*01b4*/ 	.word	0x00000006
        /*01b8*/ 	.word	0x00000000
        /*01bc*/ 	.short	0x010a
        /*01be*/ 	.byte	0x3f
	.zero		1


	//   ....[20]....
        /*01c0*/ 	.word	0x0000c800
        /*01c4*/ 	.word	0x00000007
        /*01c8*/ 	.word	0x00000000
        /*01cc*/ 	.short	0x010a
        /*01ce*/ 	.byte	0x3f
	.zero		1


	//   ....[21]....
        /*01d0*/ 	.word	0x0000c890
        /*01d4*/ 	.word	0x00000005
        /*01d8*/ 	.word	0x00000000
        /*01dc*/ 	.short	0x010a
        /*01de*/ 	.byte	0x3f
	.zero		1


	//   ....[22]....
        /*01e0*/ 	.word	0x0000c8f0
        /*01e4*/ 	.word	0x00000003
        /*01e8*/ 	.word	0x00000000
        /*01ec*/ 	.short	0x010a
        /*01ee*/ 	.byte	0x3f
	.zero		1


	//   ....[23]....
        /*01f0*/ 	.word	0x0000c950
        /*01f4*/ 	.word	0x00000004
        /*01f8*/ 	.word	0x00000000
        /*01fc*/ 	.short	0x010a
        /*01fe*/ 	.byte	0x3f
	.zero		1


	//   ....[24]....
        /*0200*/ 	.word	0x0000ca20
        /*0204*/ 	.word	0x0000000c
        /*0208*/ 	.word	0x00000020
        /*020c*/ 	.short	0x010a
        /*020e*/ 	.byte	0x3f
	.zero		1


	//   ....[25]....
        /*0210*/ 	.word	0x0000caf0
        /*0214*/ 	.word	0x00000007
        /*0218*/ 	.word	0x00000000
        /*021c*/ 	.short	0x010a
        /*021e*/ 	.byte	0x3f
	.zero		1


	//   ....[26]....
        /*0220*/ 	.word	0x0000cb40
        /*0224*/ 	.word	0x00000006
        /*0228*/ 	.word	0x00000000
        /*022c*/ 	.short	0x010a
        /*022e*/ 	.byte	0x3f
	.zero		1


	//   ....[27]....
        /*0230*/ 	.word	0x0000cb90
        /*0234*/ 	.word	0x00000007
        /*0238*/ 	.word	0x00000000
        /*023c*/ 	.short	0x010a
        /*023e*/ 	.byte	0x3f
	.zero		1


	//----- nvinfo : EIATTR_NUM_MBARRIERS
	.align		4
.L_35:
        /*0240*/ 	.byte	0x03, 0x38
        /*0242*/ 	.short	0x000a


	//----- nvinfo : EIATTR_EXIT_INSTR_OFFSETS
	.align		4
        /*0244*/ 	.byte	0x04, 0x1c
        /*0246*/ 	.short	(.L_37 - .L_36)


	//   ....[0]....
.L_36:
        /*0248*/ 	.word	0x000005e0


	//   ....[1]....
        /*024c*/ 	.word	0x00000ea0


	//   ....[2]....
        /*0250*/ 	.word	0x0000b1e0


	//   ....[3]....
        /*0254*/ 	.word	0x0000b810


	//   ....[4]....
        /*0258*/ 	.word	0x0000c8e0


	//----- nvinfo : EIATTR_MAX_THREADS
	.align		4
.L_37:
        /*025c*/ 	.byte	0x04, 0x05
        /*025e*/ 	.short	(.L_39 - .L_38)
.L_38:
        /*0260*/ 	.word	0x00000180
        /*0264*/ 	.word	0x00000001
        /*0268*/ 	.word	0x00000001


	//----- nvinfo : EIATTR_CRS_STACK_SIZE
	.align		4
.L_39:
        /*026c*/ 	.byte	0x04, 0x1e
        /*026e*/ 	.short	(.L_41 - .L_40)
.L_40:
        /*0270*/ 	.word	0x00000000


	//----- nvinfo : EIATTR_CBANK_PARAM_SIZE
	.align		4
.L_41:
        /*0274*/ 	.byte	0x03, 0x19
        /*0276*/ 	.short	0x0470


	//----- nvinfo : EIATTR_PARAM_CBANK
	.align		4
        /*0278*/ 	.byte	0x04, 0x0a
        /*027a*/ 	.short	(.L_43 - .L_42)
	.align		4
.L_42:
        /*027c*/ 	.word	index@(.nv.constant0._ZN7cutlass13device_kernelINS_4gemm6kernel13GemmUniversalIN4cute5tupleIJiiiiEEENS1_10collective13CollectiveMmaINS1_34MainloopSm90TmaGmmaWarpSpecializedILi4ENS5_IJNS4_1CILi1EEESB_SB_EEENS1_35KernelTmaWarpSpecializedCooperativeEEENS5_IJNSA_ILi256EEENSA_ILi128EEESG_EEENS_6half_tENS5_IJlSB_lEEESI_SJ_NS4_8TiledMMAINS4_8MMA_AtomIJNS4_4SM904GMMA26MMA_64x128x16_F32F16F16_SSILNSN_5MajorE0ELSP_0ELNSN_7ScaleInE1ELSQ_1EEEEEENS4_6LayoutINS5_IJNSA_ILi2EEESB_SB_EEENS5_IJSB_NSA_ILi0EEESW_EEEEENS5_IJNS4_10UnderscoreESZ_SZ_EEEEENS4_13SM90_TMA_LOADENS4_14ComposedLayoutINS4_7SwizzleILi3ELi4ELi3EEENS4_18smem_ptr_flag_bitsILi16EEENST_INS5_IJNSA_ILi8EEENSA_ILi64EEEEEENS5_IJS19_SB_EEEEEEEvNS4_8identityES12_S1D_vS1E_EENS_8epilogue10collective6detail29Sm90TmaWarpSpecializedAdapterINS1H_15DefaultEpilogueISI_SJ_SJ_NS1G_6thread17LinearCombinationISI_Li1EffLNS1L_9ScaleType4KindE0ELNS_15FloatRoundStyleE2ESI_EENS1_15EpilogueDefaultEEEEEvvEEEEvNT_6ParamsE)
        /*0280*/ 	.short	0x0210
        /*0282*/ 	.short	0x0470


	//----- nvinfo : EIATTR_SW_WAR
	.align		4
.L_43:
        /*0284*/ 	.byte	0x04, 0x36
        /*0286*/ 	.short	(.L_45 - .L_44)
.L_44:
        /*0288*/ 	.word	0x00000008
.L_45:


//--------------------- .nv.callgraph             --------------------------
	.section	.nv.callgraph,"",@"SHT_CUDA_CALLGRAPH"
	.align	4
	.sectionentsize	8
	.align		4
        /*0000*/ 	.word	0x00000000
	.align		4
        /*0004*/ 	.word	0xffffffff
	.align		4
        /*0008*/ 	.word	index@(_ZN7cutlass13device_kernelINS_4gemm6kernel13GemmUniversalIN4cute5tupleIJiiiiEEENS1_10collective13CollectiveMmaINS1_34MainloopSm90TmaGmmaWarpSpecializedILi4ENS5_IJNS4_1CILi1EEESB_SB_EEENS1_35KernelTmaWarpSpecializedCooperativeEEENS5_IJNSA_ILi256EEENSA_ILi128EEESG_EEENS_6half_tENS5_IJlSB_lEEESI_SJ_NS4_8TiledMMAINS4_8MMA_AtomIJNS4_4SM904GMMA26MMA_64x128x16_F32F16F16_SSILNSN_5MajorE0ELSP_0ELNSN_7ScaleInE1ELSQ_1EEEEEENS4_6LayoutINS5_IJNSA_ILi2EEESB_SB_EEENS5_IJSB_NSA_ILi0EEESW_EEEEENS5_IJNS4_10UnderscoreESZ_SZ_EEEEENS4_13SM90_TMA_LOADENS4_14ComposedLayoutINS4_7SwizzleILi3ELi4ELi3EEENS4_18smem_ptr_flag_bitsILi16EEENST_INS5_IJNSA_ILi8EEENSA_ILi64EEEEEENS5_IJS19_SB_EEEEEEEvNS4_8identityES12_S1D_vS1E_EENS_8epilogue10collective6detail29Sm90TmaWarpSpecializedAdapterINS1H_15DefaultEpilogueISI_SJ_SJ_NS1G_6thread17LinearCombinationISI_Li1EffLNS1L_9ScaleType4KindE0ELNS_15FloatRoundStyleE2ESI_EENS1_15EpilogueDefaultEEEEEvvEEEEvNT_6ParamsE)
	.align		4
        /*000c*/ 	.word	index@(__assertfail)
	.align		4
        /*0010*/ 	.word	0x00000000
	.align		4
        /*0014*/ 	.word	0xfffffffe
	.align		4
        /*0018*/ 	.word	0x00000000
	.align		4
        /*001c*/ 	.word	0xfffffffd
	.align		4
        /*0020*/ 	.word	0x00000000
	.align		4
        /*0024*/ 	.word	0xfffffffc


//--------------------- .nv.constant4             --------------------------
	.section	.nv.constant4,"a",@progbits
	.align	8
	.align		8
.nv.constant4:
        /*0000*/ 	.dword	__assertfail
	.align		8
        /*0008*/ 	.dword	__unnamed_1
	.align		8
        /*0010*/ 	.dword	_ZN39_INTERNAL_b7257daf_4_k_cu_0c3f4ab6_31064cuda3std3__45__cpo5beginE
	.align		8
        /*0018*/ 	.dword	_ZN39_INTERNAL_b7257daf_4_k_cu_0c3f4ab6_31064cuda3std3__45__cpo3endE
	.align		8
        /*0020*/ 	.dword	_ZN39_INTERNAL_b7257daf_4_k_cu_0c3f4ab6_31064cuda3std3__45__cpo6cbeginE
	.align		8
        /*0028*/ 	.dword	_ZN39_INTERNAL_b7257daf_4_k_cu_0c3f4ab6_31064cuda3std3__45__cpo4cendE
	.align		8
        /*0030*/ 	.dword	_ZN39_INTERNAL_b7257daf_4_k_cu_0c3f4ab6_31064cuda3std3__441_GLOBAL__N__b7257daf_4_k_cu_0c3f4ab6_31066ignoreE
	.align		8
        /*0038*/ 	.dword	_ZN39_INTERNAL_b7257daf_4_k_cu_0c3f4ab6_31064cuda3std3__419piecewise_constructE
	.align		8
        /*0040*/ 	.dword	_ZN39_INTERNAL_b7257daf_4_k_cu_0c3f4ab6_31064cuda3std3__48in_placeE
	.align		8
        /*0048*/ 	.dword	_ZN39_INTERNAL_b7257daf_4_k_cu_0c3f4ab6_31064cuda3std6ranges3__45__cpo4swapE
	.align		8
        /*0050*/ 	.dword	_ZN39_INTERNAL_b7257daf_4_k_cu_0c3f4ab6_31064cuda3std6ranges3__45__cpo9iter_moveE
	.align		8
        /*0058*/ 	.dword	_ZN39_INTERNAL_b7257daf_4_k_cu_0c3f4ab6_31064cute7productE
	.align		8
        /*0060*/ 	.dword	_ZN39_INTERNAL_b7257daf_4_k_cu_0c3f4ab6_31064cute1_E
	.align		8
        /*0068*/ 	.dword	$str$22
	.align		8
        /*0070*/ 	.dword	$str$23


//--------------------- .text._ZN7cutlass13device_kernelINS_4gemm6kernel13GemmUniversalIN4cute5tupleIJiiiiEEENS1_10collective13CollectiveMmaINS1_34MainloopSm90TmaGmmaWarpSpecializedILi4ENS5_IJNS4_1CILi1EEESB_SB_EEENS1_35KernelTmaWarpSpecializedCooperativeEEENS5_IJNSA_ILi256EEENSA_ILi128EEESG_EEENS_6half_tENS5_IJlSB_lEEESI_SJ_NS4_8TiledMMAINS4_8MMA_AtomIJNS4_4SM904GMMA26MMA_64x128x16_F32F16F16_SSILNSN_5MajorE0ELSP_0ELNSN_7ScaleInE1ELSQ_1EEEEEENS4_6LayoutINS5_IJNSA_ILi2EEESB_SB_EEENS5_IJSB_NSA_ILi0EEESW_EEEEENS5_IJNS4_10UnderscoreESZ_SZ_EEEEENS4_13SM90_TMA_LOADENS4_14ComposedLayoutINS4_7SwizzleILi3ELi4ELi3EEENS4_18smem_ptr_flag_bitsILi16EEENST_INS5_IJNSA_ILi8EEENSA_ILi64EEEEEENS5_IJS19_SB_EEEEEEEvNS4_8identityES12_S1D_vS1E_EENS_8epilogue10collective6detail29Sm90TmaWarpSpecializedAdapterINS1H_15DefaultEpilogueISI_SJ_SJ_NS1G_6thread17LinearCombinationISI_Li1EffLNS1L_9ScaleType4KindE0ELNS_15FloatRoundStyleE2ESI_EENS1_15EpilogueDefaultEEEEEvvEEEEvNT_6ParamsE --------------------------
	.section	.text._ZN7cutlass13device_kernelINS_4gemm6kernel13GemmUniversalIN4cute5tupleIJiiiiEEENS1_10collective13CollectiveMmaINS1_34MainloopSm90TmaGmmaWarpSpecializedILi4ENS5_IJNS4_1CILi1EEESB_SB_EEENS1_35KernelTmaWarpSpecializedCooperativeEEENS5_IJNSA_ILi256EEENSA_ILi128EEESG_EEENS_6half_tENS5_IJlSB_lEEESI_SJ_NS4_8TiledMMAINS4_8MMA_AtomIJNS4_4SM904GMMA26MMA_64x128x16_F32F16F16_SSILNSN_5MajorE0ELSP_0ELNSN_7ScaleInE1ELSQ_1EEEEEENS4_6LayoutINS5_IJNSA_ILi2EEESB_SB_EEENS5_IJSB_NSA_ILi0EEESW_EEEEENS5_IJNS4_10UnderscoreESZ_SZ_EEEEENS4_13SM90_TMA_LOADENS4_14ComposedLayoutINS4_7SwizzleILi3ELi4ELi3EEENS4_18smem_ptr_flag_bitsILi16EEENST_INS5_IJNSA_ILi8EEENSA_ILi64EEEEEENS5_IJS19_SB_EEEEEEEvNS4_8identityES12_S1D_vS1E_EENS_8epilogue10collective6detail29Sm90TmaWarpSpecializedAdapterINS1H_15DefaultEpilogueISI_SJ_SJ_NS1G_6thread17LinearCombinationISI_Li1EffLNS1L_9ScaleType4KindE0ELNS_15FloatRoundStyleE2ESI_EENS1_15EpilogueDefaultEEEEEvvEEEEvNT_6ParamsE,"ax",@progbits
	.align	128
.text._ZN7cutlass13device_kernelINS_4gemm6kernel13GemmUniversalIN4cute5tupleIJiiiiEEENS1_10collective13CollectiveMmaINS1_34MainloopSm90TmaGmmaWarpSpecializedILi4ENS5_IJNS4_1CILi1EEESB_SB_EEENS1_35KernelTmaWarpSpecializedCooperativeEEENS5_IJNSA_ILi256EEENSA_ILi128EEESG_EEENS_6half_tENS5_IJlSB_lEEESI_SJ_NS4_8TiledMMAINS4_8MMA_AtomIJNS4_4SM904GMMA26MMA_64x128x16_F32F16F16_SSILNSN_5MajorE0ELSP_0ELNSN_7ScaleInE1ELSQ_1EEEEEENS4_6LayoutINS5_IJNSA_ILi2EEESB_SB_EEENS5_IJSB_NSA_ILi0EEESW_EEEEENS5_IJNS4_10UnderscoreESZ_SZ_EEEEENS4_13SM90_TMA_LOADENS4_14ComposedLayoutINS4_7SwizzleILi3ELi4ELi3EEENS4_18smem_ptr_flag_bitsILi16EEENST_INS5_IJNSA_ILi8EEENSA_ILi64EEEEEENS5_IJS19_SB_EEEEEEEvNS4_8identityES12_S1D_vS1E_EENS_8epilogue10collective6detail29Sm90TmaWarpSpecializedAdapterINS1H_15DefaultEpilogueISI_SJ_SJ_NS1G_6thread17LinearCombinationISI_Li1EffLNS1L_9ScaleType4KindE0ELNS_15FloatRoundStyleE2ESI_EENS1_15EpilogueDefaultEEEEEvvEEEEvNT_6ParamsE:
        .type           _ZN7cutlass13device_kernelINS_4gemm6kernel13GemmUniversalIN4cute5tupleIJiiiiEEENS1_10collective13CollectiveMmaINS1_34MainloopSm90TmaGmmaWarpSpecializedILi4ENS5_IJNS4_1CILi1EEESB_SB_EEENS1_35KernelTmaWarpSpecializedCooperativeEEENS5_IJNSA_ILi256EEENSA_ILi128EEESG_EEENS_6half_tENS5_IJlSB_lEEESI_SJ_NS4_8TiledMMAINS4_8MMA_AtomIJNS4_4SM904GMMA26MMA_64x128x16_F32F16F16_SSILNSN_5MajorE0ELSP_0ELNSN_7ScaleInE1ELSQ_1EEEEEENS4_6LayoutINS5_IJNSA_ILi2EEESB_SB_EEENS5_IJSB_NSA_ILi0EEESW_EEEEENS5_IJNS4_10UnderscoreESZ_SZ_EEEEENS4_13SM90_TMA_LOADENS4_14ComposedLayoutINS4_7SwizzleILi3ELi4ELi3EEENS4_18smem_ptr_flag_bitsILi16EEENST_INS5_IJNSA_ILi8EEENSA_ILi64EEEEEENS5_IJS19_SB_EEEEEEEvNS4_8identityES12_S1D_vS1E_EENS_8epilogue10collective6detail29Sm90TmaWarpSpecializedAdapterINS1H_15DefaultEpilogueISI_SJ_SJ_NS1G_6thread17LinearCombinationISI_Li1EffLNS1L_9ScaleType4KindE0ELNS_15FloatRoundStyleE2ESI_EENS1_15EpilogueDefaultEEEEEvvEEEEvNT_6ParamsE,@function
        .size           _ZN7cutlass13device_kernelINS_4gemm6kernel13GemmUniversalIN4cute5tupleIJiiiiEEENS1_10collective13CollectiveMmaINS1_34MainloopSm90TmaGmmaWarpSpecializedILi4ENS5_IJNS4_1CILi1EEESB_SB_EEENS1_35KernelTmaWarpSpecializedCooperativeEEENS5_IJNSA_ILi256EEENSA_ILi128EEESG_EEENS_6half_tENS5_IJlSB_lEEESI_SJ_NS4_8TiledMMAINS4_8MMA_AtomIJNS4_4SM904GMMA26MMA_64x128x16_F32F16F16_SSILNSN_5MajorE0ELSP_0ELNSN_7ScaleInE1ELSQ_1EEEEEENS4_6LayoutINS5_IJNSA_ILi2EEESB_SB_EEENS5_IJSB_NSA_ILi0EEESW_EEEEENS5_IJNS4_10UnderscoreESZ_SZ_EEEEENS4_13SM90_TMA_LOADENS4_14ComposedLayoutINS4_7SwizzleILi3ELi4ELi3EEENS4_18smem_ptr_flag_bitsILi16EEENST_INS5_IJNSA_ILi8EEENSA_ILi64EEEEEENS5_IJS19_SB_EEEEEEEvNS4_8identityES12_S1D_vS1E_EENS_8epilogue10collective6detail29Sm90TmaWarpSpecializedAdapterINS1H_15DefaultEpilogueISI_SJ_SJ_NS1G_6thread17LinearCombinationISI_Li1EffLNS1L_9ScaleType4KindE0ELNS_15FloatRoundStyleE2ESI_EENS1_15EpilogueDefaultEEEEEvvEEEEvNT_6ParamsE,(.L_x_320 - _ZN7cutlass13device_kernelINS_4gemm6kernel13GemmUniversalIN4cute5tupleIJiiiiEEENS1_10collective13CollectiveMmaINS1_34MainloopSm90TmaGmmaWarpSpecializedILi4ENS5_IJNS4_1CILi1EEESB_SB_EEENS1_35KernelTmaWarpSpecializedCooperativeEEENS5_IJNSA_ILi256EEENSA_ILi128EEESG_EEENS_6half_tENS5_IJlSB_lEEESI_SJ_NS4_8TiledMMAINS4_8MMA_AtomIJNS4_4SM904GMMA26MMA_64x128x16_F32F16F16_SSILNSN_5MajorE0ELSP_0ELNSN_7ScaleInE1ELSQ_1EEEEEENS4_6LayoutINS5_IJNSA_ILi2EEESB_SB_EEENS5_IJSB_NSA_ILi0EEESW_EEEEENS5_IJNS4_10UnderscoreESZ_SZ_EEEEENS4_13SM90_TMA_LOADENS4_14ComposedLayoutINS4_7SwizzleILi3ELi4ELi3EEENS4_18smem_ptr_flag_bitsILi16EEENST_INS5_IJNSA_ILi8EEENSA_ILi64EEEEEENS5_IJS19_SB_EEEEEEEvNS4_8identityES12_S1D_vS1E_EENS_8epilogue10collective6detail29Sm90TmaWarpSpecializedAdapterINS1H_15DefaultEpilogueISI_SJ_SJ_NS1G_6thread17LinearCombinationISI_Li1EffLNS1L_9ScaleType4KindE0ELNS_15FloatRoundStyleE2ESI_EENS1_15EpilogueDefaultEEEEEvvEEEEvNT_6ParamsE)
        .other          _ZN7cutlass13device_kernelINS_4gemm6kernel13GemmUniversalIN4cute5tupleIJiiiiEEENS1_10collective13CollectiveMmaINS1_34MainloopSm90TmaGmmaWarpSpecializedILi4ENS5_IJNS4_1CILi1EEESB_SB_EEENS1_35KernelTmaWarpSpecializedCooperativeEEENS5_IJNSA_ILi256EEENSA_ILi128EEESG_EEENS_6half_tENS5_IJlSB_lEEESI_SJ_NS4_8TiledMMAINS4_8MMA_AtomIJNS4_4SM904GMMA26MMA_64x128x16_F32F16F16_SSILNSN_5MajorE0ELSP_0ELNSN_7ScaleInE1ELSQ_1EEEEEENS4_6LayoutINS5_IJNSA_ILi2EEESB_SB_EEENS5_IJSB_NSA_ILi0EEESW_EEEEENS5_IJNS4_10UnderscoreESZ_SZ_EEEEENS4_13SM90_TMA_LOADENS4_14ComposedLayoutINS4_7SwizzleILi3ELi4ELi3EEENS4_18smem_ptr_flag_bitsILi16EEENST_INS5_IJNSA_ILi8EEENSA_ILi64EEEEEENS5_IJS19_SB_EEEEEEEvNS4_8identityES12_S1D_vS1E_EENS_8epilogue10collective6detail29Sm90TmaWarpSpecializedAdapterINS1H_15DefaultEpilogueISI_SJ_SJ_NS1G_6thread17LinearCombinationISI_Li1EffLNS1L_9ScaleType4KindE0ELNS_15FloatRoundStyleE2ESI_EENS1_15EpilogueDefaultEEEEEvvEEEEvNT_6ParamsE,@"STO_CUDA_ENTRY STV_DEFAULT"
_ZN7cutlass13device_kernelINS_4gemm6kernel13GemmUniversalIN4cute5tupleIJiiiiEEENS1_10collective13CollectiveMmaINS1_34MainloopSm90TmaGmmaWarpSpecializedILi4ENS5_IJNS4_1CILi1EEESB_SB_EEENS1_35KernelTmaWarpSpecializedCooperativeEEENS5_IJNSA_ILi256EEENSA_ILi128EEESG_EEENS_6half_tENS5_IJlSB_lEEESI_SJ_NS4_8TiledMMAINS4_8MMA_AtomIJNS4_4SM904GMMA26MMA_64x128x16_F32F16F16_SSILNSN_5MajorE0ELSP_0ELNSN_7ScaleInE1ELSQ_1EEEEEENS4_6LayoutINS5_IJNSA_ILi2EEESB_SB_EEENS5_IJSB_NSA_ILi0EEESW_EEEEENS5_IJNS4_10UnderscoreESZ_SZ_EEEEENS4_13SM90_TMA_LOADENS4_14ComposedLayoutINS4_7SwizzleILi3ELi4ELi3EEENS4_18smem_ptr_flag_bitsILi16EEENST_INS5_IJNSA_ILi8EEENSA_ILi64EEEEEENS5_IJS19_SB_EEEEEEEvNS4_8identityES12_S1D_vS1E_EENS_8epilogue10collective6detail29Sm90TmaWarpSpecializedAdapterINS1H_15DefaultEpilogueISI_SJ_SJ_NS1G_6thread17LinearCombinationISI_Li1EffLNS1L_9ScaleType4KindE0ELNS_15FloatRoundStyleE2ESI_EENS1_15EpilogueDefaultEEEEEvvEEEEvNT_6ParamsE:
[----:B------:R-:W0:Y:S01]  /*0000*/  LDC R1, c[0x0][0x28] ;  /* 0x00000a00ff017b82 */ /* 0x000e220000000800 */
[----:B------:R-:W1:Y:S01]  /*0010*/  S2R R18, SR_TID.X ;  /* 0x0000000000127919 */ /* 0x000e620000002100 */
[----:B------:R-:W-:Y:S01]  /*0020*/  ELECT P0, URZ, PT ;  /* 0x00000000003f782f */ /* 0x000fe20003800000 */
[----:B------:R-:W-:Y:S01]  /*0030*/  BSSY B0, `(.L_x_0) ;  /* 0x000000f000007945 */ /* 0x000fe20003800000 */
[--C-:B-1----:R-:W-:Y:S02]  /*0040*/  SHF.R.U32.HI R0, RZ, 0x5, R18.reuse ;  /* 0x00000005ff007819 */ /* 0x102fe40000011612 */
[----:B------:R-:W-:-:S03]  /*0050*/  SHF.R.U32.HI R22, RZ, 0x7, R18 ;  /* 0x00000007ff167819 */ /* 0x000fc60000011612 */
[----:B------:R-:W1:Y:S04]  /*0060*/  SHFL.IDX PT, R5, R0, RZ, 0x1f ;  /* 0x00001fff00057589 */ /* 0x000e6800000e0000 */
[----:B------:R2:W3:Y:S01]  /*0070*/  SHFL.IDX PT, R8, R22, RZ, 0x1f ;  /* 0x00001fff16087589 */ /* 0x0004e200000e0000 */
[----:B-1----:R-:W-:-:S13]  /*0080*/  ISETP.NE.OR P0, PT, R5, RZ, !P0 ;  /* 0x000000ff0500720c */ /* 0x002fda0004705670 */
[----:B0-23--:R-:W-:Y:S05]  /*0090*/  @P0 BRA `(.L_x_1) ;  /* 0x0000000000200947 */ /* 0x00dfea0003800000 */
[----:B------:R-:W-:Y:S02]  /*00a0*/  ULDC.64 UR4, c[0x0][0x198] ;  /* 0x0000660000047ab9 */ /* 0x000fe40000000a00 */
[----:B------:R-:W-:Y:S02]  /*00b0*/  UIADD3 UR6, UP0, UR4, 0xf0, URZ ;  /* 0x000000f004067890 */ /* 0x000fe4000ff1e03f */
[----:B------:R-:W-:Y:S02]  /*00c0*/  UIADD3 UR4, UP1, UR4, 0x1f0, URZ ;  /* 0x000001f004047890 */ /* 0x000fe4000ff3e03f */
[----:B------:R-:W-:Y:S02]  /*00d0*/  UIADD3.X UR7, URZ, UR5, URZ, UP0, !UPT ;  /* 0x000000053f077290 */ /* 0x000fe400087fe43f */
[----:B------:R-:W-:-:S07]  /*00e0*/  UIADD3.X UR5, URZ, UR5, URZ, UP1, !UPT ;  /* 0x000000053f057290 */ /* 0x000fce0008ffe43f */
[----:B------:R0:W-:Y:S02]  /*00f0*/  UTMACCTL.PF [UR6] ;  /* 0x00000000060079b9 */ /* 0x0001e40008040000 */
[----:B------:R0:W-:Y:S02]  /*0100*/  UTMACCTL.PF [UR4] ;  /* 0x00000000040079b9 */ /* 0x0001e40008040000 */
[----:B0-----:R-:W-:Y:S01]  /*0110*/  NOP ;  /* 0x0000000000007918 */ /* 0x001fe20000000000 */
.L_x_1:
[----:B------:R-:W-:Y:S05]  /*0120*/  BSYNC B0 ;  /* 0x0000000000007941 */ /* 0x000fea0003800000 */
.L_x_0:
[----:B------:R-:W0:Y:S02]  /*0130*/  SHFL.IDX PT, R2, R0, RZ, 0x1f ;  /* 0x00001fff00027589 */ /* 0x000e2400000e0000 */
[----:B0-----:R-:W-:-:S13]  /*0140*/  ISETP.NE.AND P0, PT, R2, RZ, PT ;  /* 0x000000ff0200720c */ /* 0x001fda0003f05270 */
[----:B------:R-:W-:Y:S05]  /*0150*/  @P0 BRA `(.L_x_2) ;  /* 0x0000000000580947 */ /* 0x000fea0003800000 */
[----:B------:R-:W0:Y:S01]  /*0160*/  S2UR UR8, SR_CgaCtaId ;  /* 0x00000000000879c3 */ /* 0x000e220000008800 */
[----:B------:R-:W-:Y:S01]  /*0170*/  UMOV UR4, 0x400 ;  /* 0x0000040000047882 */ /* 0x000fe20000000000 */
[----:B------:R-:W-:Y:S01]  /*0180*/  UMOV UR5, 0x1 ;  /* 0x0000000100057882 */ /* 0x000fe20000000000 */
[----:B------:R-:W-:Y:S01]  /*0190*/  UMOV UR6, 0x100 ;  /* 0x0000010000067882 */ /* 0x000fe20000000000 */
[----:B------:R-:W-:Y:S01]  /*01a0*/  ELECT P0, URZ, PT ;  /* 0x00000000003f782f */ /* 0x000fe20003800000 */
[----:B------:R-:W-:-:S04]  /*01b0*/  UIADD3 UR6, -UR6, 0x100000, URZ ;  /* 0x0010000006067890 */ /* 0x000fc8000fffe13f */
[----:B------:R-:W-:Y:S02]  /*01c0*/  USHF.L.U32 UR7, UR6, 0xb, URZ ;  /* 0x0000000b06077899 */ /* 0x000fe4000800063f */
[----:B------:R-:W-:Y:S02]  /*01d0*/  USHF.L.U32 UR6, UR6, 0x1, URZ ;  /* 0x0000000106067899 */ /* 0x000fe4000800063f */
[----:B0-----:R-:W-:Y:S02]  /*01e0*/  ULEA UR8, UR8, UR4, 0x18 ;  /* 0x0000000408087291 */ /* 0x001fe4000f8ec03f */
[----:B------:R-:W-:-:S04]  /*01f0*/  UIADD3 UR4, -UR5, 0x100000, URZ ;  /* 0x0010000005047890 */ /* 0x000fc8000fffe13f */
[----:B------:R-:W-:Y:S02]  /*0200*/  USHF.L.U32 UR5, UR4, 0xb, URZ ;  /* 0x0000000b04057899 */ /* 0x000fe4000800063f */
[----:B------:R-:W-:Y:S01]  /*0210*/  USHF.L.U32 UR4, UR4, 0x1, URZ ;  /* 0x0000000104047899 */ /* 0x000fe2000800063f */
[----:B------:R-:W0:Y:S11]  /*0220*/  FENCE.VIEW.ASYNC.S ;  /* 0x00000000000073c6 */ /* 0x000e360000000000 */
[----:B0-----:R0:W1:Y:S01]  /*0230*/  SYNCS.EXCH.64 URZ, [UR8], UR4 ;  /* 0x00000004083f75b2 */ /* 0x0010620008000100 */
[----:B------:R0:W2:Y:S01]  /*0240*/  SYNCS.EXCH.64 URZ, [UR8+0x20], UR6 ;  /* 0x00002006083f75b2 */ /* 0x0000a20008000100 */
[----:B------:R0:W3:Y:S01]  /*0250*/  SYNCS.EXCH.64 URZ, [UR8+0x8], UR4 ;  /* 0x00000804083f75b2 */ /* 0x0000e20008000100 */
[----:B------:R0:W4:Y:S01]  /*0260*/  SYNCS.EXCH.64 URZ, [UR8+0x28], UR6 ;  /* 0x00002806083f75b2 */ /* 0x0001220008000100 */
[----:B------:R0:W0:Y:S01]  /*0270*/  SYNCS.EXCH.64 URZ, [UR8+0x10], UR4 ;  /* 0x00001004083f75b2 */ /* 0x0000220008000100 */
[----:B------:R0:W0:Y:S01]  /*0280*/  SYNCS.EXCH.64 URZ, [UR8+0x30], UR6 ;  /* 0x00003006083f75b2 */ /* 0x0000220008000100 */
[----:B------:R0:W0:Y:S01]  /*0290*/  SYNCS.EXCH.64 URZ, [UR8+0x18], UR4 ;  /* 0x00001804083f75b2 */ /* 0x0000220008000100 */
[----:B------:R0:W0:Y:S01]  /*02a0*/  SYNCS.EXCH.64 URZ, [UR8+0x38], UR6 ;  /* 0x00003806083f75b2 */ /* 0x0000220008000100 */
[----:B------:R-:W-:Y:S01]  /*02b0*/  NOP ;  /* 0x0000000000007918 */ /* 0x000fe20000000000 */
.L_x_2:
[----:B------:R-:W5:Y:S01]  /*02c0*/  SHFL.IDX PT, R0, R0, RZ, 0x1f ;  /* 0x00001fff00007589 */ /* 0x000f6200000e0000 */
[----:B------:R-:W1:Y:S01]  /*02d0*/  LDC R2, c[0x0][0x65c] ;  /* 0x00019700ff027b82 */ /* 0x000e620000000800 */
[----:B------:R-:W-:Y:S02]  /*02e0*/  ELECT P0, URZ, PT ;  /* 0x00000000003f782f */ /* 0x000fe40003800000 */
[----:B------:R-:W-:Y:S01]  /*02f0*/  SHF.R.S32.HI R6, RZ, 0x1f, R5 ;  /* 0x0000001fff067819 */ /* 0x000fe20000011405 */
[----:B------:R-:W2:Y:S01]  /*0300*/  S2R R3, SR_CTAID.Y ;  /* 0x0000000000037919 */ /* 0x000ea20000002600 */
[----:B0-----:R-:W-:Y:S01]  /*0310*/  UMOV UR4, 0x20 ;  /* 0x0000002000047882 */ /* 0x001fe20000000000 */
[----:B------:R-:W-:Y:S01]  /*0320*/  ISETP.NE.AND P2, PT, R8, RZ, PT ;  /* 0x000000ff0800720c */ /* 0x000fe20003f45270 */
[----:B------:R-:W-:Y:S01]  /*0330*/  NOP ;  /* 0x0000000000007918 */ /* 0x000fe20000000000 */
[----:B------:R-:W0:Y:S01]  /*0340*/  S2R R4, SR_CTAID.X ;  /* 0x0000000000047919 */ /* 0x000e220000002500 */
[----:B------:R-:W-:Y:S01]  /*0350*/  LEA.HI R6, R6, R5, RZ, 0x2 ;  /* 0x0000000506067211 */ /* 0x000fe200078f10ff */
[----:B------:R-:W-:Y:S01]  /*0360*/  NOP ;  /* 0x0000000000007918 */ /* 0x000fe20000000000 */
[----:B-----5:R-:W-:-:S02]  /*0370*/  ISETP.NE.OR P0, PT, R0, RZ, !P0 ;  /* 0x000000ff0000720c */ /* 0x020fc40004705670 */
[----:B-1----:R-:W-:-:S04]  /*0380*/  ISETP.NE.AND P3, PT, R2, 0x1, PT ;  /* 0x000000010200780c */ /* 0x002fc80003f65270 */
[----:B------:R-:W-:Y:S02]  /*0390*/  P2R R0, PR, RZ, 0x8 ;  /* 0x00000008ff007803 */ /* 0x000fe40000000000 */
[----:B------:R-:W-:-:S05]  /*03a0*/  LOP3.LUT R0, R6, 0xfffffffc, RZ, 0xc0, !PT ;  /* 0xfffffffc06007812 */ /* 0x000fca00078ec0ff */
[----:B------:R-:W-:Y:S01]  /*03b0*/  VOTEU.ALL UP0, P0 ;  /* 0x00000000003f7886 */ /* 0x000fe20000000000 */
[----:B------:R-:W-:Y:S01]  /*03c0*/  IMAD.IADD R0, R5, 0x1, -R0 ;  /* 0x0000000105007824 */ /* 0x000fe200078e0a00 */
[----:B------:R-:W0:Y:S01]  /*03d0*/  @P3 LDC R17, c[0x0][0x10] ;  /* 0x00000400ff113b82 */ /* 0x000e220000000800 */
[----:B------:R-:W-:Y:S01]  /*03e0*/  VOTEU.ALL UP1, P0 ;  /* 0x00000000003f7886 */ /* 0x000fe20000020000 */
[----:B--2---:R-:W-:Y:S01]  /*03f0*/  @P3 IMAD.MOV.U32 R6, RZ, RZ, R3 ;  /* 0x000000ffff063224 */ /* 0x004fe200078e0003 */
[----:B------:R-:W-:Y:S01]  /*0400*/  @!UP0 UMOV UR6, 0x400 ;  /* 0x0000040000068882 */ /* 0x000fe20000000000 */
[----:B------:R-:W-:-:S04]  /*0410*/  @!UP0 UIADD3 UR4, -UR4, 0x100000, URZ ;  /* 0x0010000004048890 */ /* 0x000fc8000fffe13f */
[----:B------:R-:W-:Y:S02]  /*0420*/  @!UP0 USHF.L.U32 UR5, UR4, 0xb, URZ ;  /* 0x0000000b04058899 */ /* 0x000fe4000800063f */
[----:B------:R-:W-:Y:S01]  /*0430*/  @!UP0 USHF.L.U32 UR4, UR4, 0x1, URZ ;  /* 0x0000000104048899 */ /* 0x000fe2000800063f */
[----:B------:R-:W-:Y:S02]  /*0440*/  @P3 IMAD.MOV.U32 R7, RZ, RZ, RZ ;  /* 0x000000ffff073224 */ /* 0x000fe400078e00ff */
[----:B------:R-:W-:Y:S01]  /*0450*/  IMAD.MOV.U32 R5, RZ, RZ, RZ ;  /* 0x000000ffff057224 */ /* 0x000fe200078e00ff */
[----:B------:R-:W1:Y:S01]  /*0460*/  @!UP0 S2UR UR7, SR_CgaCtaId ;  /* 0x00000000000789c3 */ /* 0x000e620000008800 */
[----:B------:R-:W-:-:S07]  /*0470*/  @P3 IMAD.MOV.U32 R11, RZ, RZ, RZ ;  /* 0x000000ffff0b3224 */ /* 0x000fce00078e00ff */
[----:B------:R-:W2:Y:S01]  /*0480*/  @!P3 LDC R9, c[0x0][0xc] ;  /* 0x00000300ff09bb82 */ /* 0x000ea20000000800 */
[----:B0-----:R-:W-:-:S04]  /*0490*/  @P3 IMAD.WIDE.U32 R16, R4, R17, R6 ;  /* 0x0000001104103225 */ /* 0x001fc800078e0006 */
[----:B------:R-:W-:Y:S01]  /*04a0*/  @P3 IMAD.IADD R17, R17, 0x1, R11 ;  /* 0x0000000111113824 */ /* 0x000fe200078e020b */
[----:B-1----:R-:W-:Y:S01]  /*04b0*/  @!UP0 ULEA UR6, UR7, UR6, 0x18 ;  /* 0x0000000607068291 */ /* 0x002fe2000f8ec03f */
[----:B------:R-:W-:Y:S01]  /*04c0*/  VOTEU.ALL UP0, P0 ;  /* 0x00000000003f7886 */ /* 0x000fe20000000000 */
[----:B------:R-:W-:-:S04]  /*04d0*/  ISETP.NE.AND P0, PT, R0, 0x3, PT ;  /* 0x000000030000780c */ /* 0x000fc80003f05270 */
[----:B------:R-:W-:Y:S01]  /*04e0*/  ISETP.EQ.OR P0, PT, R0, RZ, !P0 ;  /* 0x000000ff0000720c */ /* 0x000fe20004702670 */
[----:B--2---:R-:W-:-:S03]  /*04f0*/  @!P3 IMAD.WIDE.U32 R6, R9, R3, R4 ;  /* 0x000000030906b225 */ /* 0x004fc600078e0004 */
[C---:B------:R-:W-:Y:S01]  /*0500*/  ISETP.EQ.AND P0, PT, R8.reuse, RZ, P0 ;  /* 0x000000ff0800720c */ /* 0x040fe20000702270 */
[----:B------:R-:W-:Y:S01]  /*0510*/  VIADD R8, R8, 0xffffffff ;  /* 0xffffffff08087836 */ /* 0x000fe20000000000 */
[----:B------:R-:W0:Y:S02]  /*0520*/  FENCE.VIEW.ASYNC.S ;  /* 0x00000000000073c6 */ /* 0x000e240000000000 */
[----:B0-----:R0:W3:Y:S01]  /*0530*/  @!UP0 SYNCS.EXCH.64 URZ, [UR6+0x50], UR4 ;  /* 0x00005004063f85b2 */ /* 0x0010e20008000100 */
[----:B------:R-:W-:Y:S01]  /*0540*/  @!P3 MOV R16, R6 ;  /* 0x000000060010b202 */ /* 0x000fe20000000f00 */
[----:B------:R-:W-:Y:S01]  /*0550*/  @!P3 IMAD.MOV.U32 R17, RZ, RZ, R7 ;  /* 0x000000ffff11b224 */ /* 0x000fe200078e0007 */
[----:B------:R-:W-:Y:S02]  /*0560*/  SEL R19, RZ, 0x1, !P0 ;  /* 0x00000001ff137807 */ /* 0x000fe40004000000 */
[----:B------:R-:W-:-:S04]  /*0570*/  ISETP.GE.U32.AND P1, PT, R8, 0x2, PT ;  /* 0x000000020800780c */ /* 0x000fc80003f26070 */
[----:B------:R-:W-:Y:S01]  /*0580*/  SEL R19, R19, 0x2, P1 ;  /* 0x0000000213137807 */ /* 0x000fe20000800000 */
[----:B------:R0:W3:Y:S01]  /*0590*/  @!UP1 SYNCS.EXCH.64 URZ, [UR6+0x58], UR4 ;  /* 0x00005804063f95b2 */ /* 0x0000e20008000100 */
[----:B------:R-:W-:Y:S01]  /*05a0*/  NOP ;  /* 0x0000000000007918 */ /* 0x000fe20000000000 */
[----:B---34-:R-:W-:Y:S06]  /*05b0*/  BAR.SYNC.DEFER_BLOCKING 0x0 ;  /* 0x0000000000007b1d */ /* 0x018fec0000010000 */
[----:B------:R-:W-:Y:S05]  /*05c0*/  @!P2 BRA `(.L_x_3) ;  /* 0x000000ac0008a947 */ /* 0x000fea0003800000 */
[----:B------:R-:W-:-:S13]  /*05d0*/  ISETP.GT.U32.AND P0, PT, R8, 0x1, PT ;  /* 0x000000010800780c */ /* 0x000fda0003f04070 */
[----:B0-----:R-:W-:Y:S05]  /*05e0*/  @P0 EXIT ;  /* 0x000000000000094d */ /* 0x001fea0003800000 */
[----:B------:R-:W-:Y:S01]  /*05f0*/  ULDC.64 UR4, c[0x0][0x650] ;  /* 0x0001940000047ab9 */ /* 0x000fe20000000a00 */
[----:B------:R-:W-:Y:S01]  /*0600*/  PRMT R0, RZ, 0x7610, R0 ;  /* 0x00007610ff007816 */ /* 0x000fe20000000000 */
[----:B------:R-:W-:Y:S01]  /*0610*/  IMAD.MOV.U32 R152, RZ, RZ, -0x1 ;  /* 0xffffffffff987424 */ /* 0x000fe200078e00ff */
[----:B------:R-:W-:Y:S01]  /*0620*/  ISETP.GE.U32.AND P0, PT, R16, UR4, PT ;  /* 0x0000000410007c0c */ /* 0x000fe2000bf06070 */
[----:B------:R-:W-:Y:S02]  /*0630*/  IMAD.MOV.U32 R153, RZ, RZ, -0x1 ;  /* 0xffffffffff997424 */ /* 0x000fe400078e00ff */
[----:B------:R-:W-:Y:S01]  /*0640*/  IMAD.MOV.U32 R23, RZ, RZ, -0x1 ;  /* 0xffffffffff177424 */ /* 0x000fe200078e00ff */
[----:B------:R-:W-:-:S13]  /*0650*/  ISETP.GE.U32.AND.EX P0, PT, R17, UR5, PT, P0 ;  /* 0x0000000511007c0c */ /* 0x000fda000bf06100 */
[----:B------:R-:W-:Y:S05]  /*0660*/  @P0 BRA `(.L_x_4) ;  /* 0x0000000400540947 */ /* 0x000fea0003800000 */
[----:B------:R-:W0:Y:S01]  /*0670*/  LDC.64 R14, c[0x0][0x628] ;  /* 0x00018a00ff0e7b82 */ /* 0x000e220000000a00 */
[----:B------:R-:W-:Y:S02]  /*0680*/  IMAD.MOV.U32 R6, RZ, RZ, R16 ;  /* 0x000000ffff067224 */ /* 0x000fe400078e0010 */
[----:B------:R-:W-:-:S05]  /*0690*/  IMAD.MOV.U32 R7, RZ, RZ, R17 ;  /* 0x000000ffff077224 */ /* 0x000fca00078e0011 */
[----:B------:R-:W1:Y:S08]  /*06a0*/  LDC R0, c[0x0][0x630] ;  /* 0x00018c00ff007b82 */ /* 0x000e700000000800 */
[----:B------:R-:W2:Y:S01]  /*06b0*/  LDC.64 R20, c[0x0][0x620] ;  /* 0x00018800ff147b82 */ /* 0x000ea20000000a00 */
[----:B0-----:R-:W-:-:S04]  /*06c0*/  ISETP.NE.U32.AND P0, PT, R14, RZ, PT ;  /* 0x000000ff0e00720c */ /* 0x001fc80003f05070 */
[----:B------:R-:W-:-:S13]  /*06d0*/  ISETP.NE.AND.EX P0, PT, R15, RZ, PT, P0 ;  /* 0x000000ff0f00720c */ /* 0x000fda0003f05300 */
[----:B-12---:R-:W-:Y:S05]  /*06e0*/  @!P0 BRA `(.L_x_5) ;  /* 0x0000000000288947 */ /* 0x006fea0003800000 */
[----:B------:R-:W0:Y:S02]  /*06f0*/  LDC R11, c[0x0][0x634] ;  /* 0x00018d00ff0b7b82 */ /* 0x000e240000000800 */
[----:B0-----:R-:W-:-:S05]  /*0700*/  IADD3 R11, P0, R16, R11, RZ ;  /* 0x0000000b100b7210 */ /* 0x001fca0007f1e0ff */
[----:B------:R-:W-:-:S04]  /*0710*/  IMAD.X R13, RZ, RZ, R17, P0 ;  /* 0x000000ffff0d7224 */ /* 0x000fc800000e0611 */
[----:B------:R-:W-:-:S04]  /*0720*/  IMAD.WIDE.U32 R6, R13, R14, RZ ;  /* 0x0000000e0d067225 */ /* 0x000fc800078e00ff */
[----:B------:R-:W-:-:S04]  /*0730*/  IMAD.WIDE.U32 R8, P0, R11, R15, R6 ;  /* 0x0000000f0b087225 */ /* 0x000fc80007800006 */
[----:B------:R-:W-:Y:S01]  /*0740*/  IMAD.WIDE.U32 R6, R11, R14, RZ ;  /* 0x0000000e0b067225 */ /* 0x000fe200078e00ff */
[----:B------:R-:W-:-:S03]  /*0750*/  IADD3.X R11, RZ, RZ, RZ, P0, !PT ;  /* 0x000000ffff0b7210 */ /* 0x000fc600007fe4ff */
[----:B------:R-:W-:Y:S01]  /*0760*/  IMAD.MOV.U32 R10, RZ, RZ, R9 ;  /* 0x000000ffff0a7224 */ /* 0x000fe200078e0009 */
[----:B------:R-:W-:-:S05]  /*0770*/  IADD3 RZ, P0, R7, R8, RZ ;  /* 0x0000000807ff7210 */ /* 0x000fca0007f1e0ff */
[----:B------:R-:W-:-:S08]  /*0780*/  IMAD.WIDE.U32.X R6, R13, R15, R10, P0 ;  /* 0x0000000f0d067225 */ /* 0x000fd000000e040a */
.L_x_5:
[-CC-:B------:R-:W-:Y:S01]  /*0790*/  SHF.R.U64 R23, R6, R0.reuse, R7.reuse ;  /* 0x0000000006177219 */ /* 0x180fe20000001207 */
[----:B------:R-:W0:Y:S01]  /*07a0*/  LDC R10, c[0x0][0x618] ;  /* 0x00018600ff0a7b82 */ /* 0x000e220000000800 */
[----:B------:R-:W-:Y:S01]  /*07b0*/  SHF.R.U32.HI R5, RZ, R0, R7 ;  /* 0x00000000ff057219 */ /* 0x000fe20000011607 */
[----:B------:R-:W-:Y:S01]  /*07c0*/  ULDC UR4, c[0x0][0x150] ;  /* 0x0000540000047ab9 */ /* 0x000fe20000000800 */
[----:B------:R-:W-:Y:S02]  /*07d0*/  IADD3 R9, P0, RZ, -R23, RZ ;  /* 0x80000017ff097210 */ /* 0x000fe40007f1e0ff */
[----:B------:R-:W-:-:S03]  /*07e0*/  I2FP.F32.U32 R0, R4 ;  /* 0x0000000400007245 */ /* 0x000fc60000201000 */
[----:B------:R-:W1:Y:S01]  /*07f0*/  LDC.64 R28, c[0x0][0x640] ;  /* 0x00019000ff1c7b82 */ /* 0x000e620000000a00 */
[----:B------:R-:W-:Y:S02]  /*0800*/  IMAD.X R11, RZ, RZ, ~R5, P0 ;  /* 0x000000ffff0b7224 */ /* 0x000fe400000e0e05 */
[----:B------:R-:W-:Y:S01]  /*0810*/  FMUL R0, R0, UR4 ;  /* 0x0000000400007c20 */ /* 0x000fe20008400000 */
[----:B------:R-:W-:Y:S01]  /*0820*/  IMAD.WIDE.U32 R6, R9, R20, R16 ;  /* 0x0000001409067225 */ /* 0x000fe200078e0010 */
[----:B------:R-:W-:-:S03]  /*0830*/  ULDC UR4, c[0x0][0x154] ;  /* 0x0000550000047ab9 */ /* 0x000fc60000000800 */
[----:B------:R-:W-:Y:S01]  /*0840*/  IMAD R8, R11, R20, RZ ;  /* 0x000000140b087224 */ /* 0x000fe200078e02ff */
[----:B------:R-:W2:Y:S01]  /*0850*/  LDC R5, c[0x0][0x144] ;  /* 0x00005100ff057b82 */ /* 0x000ea20000000800 */
[----:B------:R-:W3:Y:S02]  /*0860*/  F2I.U32.TRUNC.NTZ R0, R0 ;  /* 0x0000000000007305 */ /* 0x000ee4000020f000 */
[----:B------:R-:W-:-:S04]  /*0870*/  IMAD R9, R9, R21, R8 ;  /* 0x0000001509097224 */ /* 0x000fc800078e0208 */
[----:B------:R-:W-:Y:S01]  /*0880*/  IMAD.IADD R7, R7, 0x1, R9 ;  /* 0x0000000107077824 */ /* 0x000fe200078e0209 */
[----:B------:R-:W4:Y:S01]  /*0890*/  LDC R12, c[0x0][0x608] ;  /* 0x00018200ff0c7b82 */ /* 0x000f220000000800 */
[----:B------:R-:W-:-:S03]  /*08a0*/  IMAD.MOV.U32 R9, RZ, RZ, -0x1 ;  /* 0xffffffffff097424 */ /* 0x000fc600078e00ff */
[-CC-:B0-----:R-:W-:Y:S02]  /*08b0*/  SHF.R.U64 R20, R6, R10.reuse, R7.reuse ;  /* 0x0000000a06147219 */ /* 0x181fe40000001207 */
[----:B------:R-:W-:Y:S02]  /*08c0*/  I2FP.F32.U32 R6, R3 ;  /* 0x0000000300067245 */ /* 0x000fe40000201000 */
[----:B------:R-:W0:Y:S01]  /*08d0*/  LDC R26, c[0x0][0x658] ;  /* 0x00019600ff1a7b82 */ /* 0x000e220000000800 */
[----:B-1----:R-:W-:Y:S01]  /*08e0*/  ISETP.NE.U32.AND P0, PT, R28, RZ, PT ;  /* 0x000000ff1c00720c */ /* 0x002fe20003f05070 */
[----:B---3--:R-:W-:Y:S01]  /*08f0*/  IMAD.MOV R8, RZ, RZ, -R0 ;  /* 0x000000ffff087224 */ /* 0x008fe200078e0a00 */
[----:B------:R-:W-:Y:S01]  /*0900*/  SHF.R.U32.HI R7, RZ, R10, R7 ;  /* 0x0000000aff077219 */ /* 0x000fe20000011607 */
[----:B------:R-:W-:Y:S01]  /*0910*/  FMUL R6, R6, UR4 ;  /* 0x0000000406067c20 */ /* 0x000fe20008400000 */
[----:B------:R-:W-:-:S03]  /*0920*/  ISETP.NE.AND.EX P0, PT, R29, RZ, PT, P0 ;  /* 0x000000ff1d00720c */ /* 0x000fc60003f05300 */
[----:B------:R-:W1:Y:S01]  /*0930*/  LDC R14, c[0x0][0x148] ;  /* 0x00005200ff0e7b82 */ /* 0x000e620000000800 */
[----:B--2---:R-:W-:-:S07]  /*0940*/  IMAD R0, R5, R8, R4 ;  /* 0x0000000805007224 */ /* 0x004fce00078e0204 */
[----:B------:R-:W2:Y:S01]  /*0950*/  LDC R24, c[0x0][0x600] ;  /* 0x00018000ff187b82 */ /* 0x000ea20000000800 */
[-CC-:B----4-:R-:W-:Y:S02]  /*0960*/  SHF.R.U64 R30, R20, R12.reuse, R7.reuse ;  /* 0x0000000c141e7219 */ /* 0x190fe40000001207 */
[----:B------:R-:W-:Y:S01]  /*0970*/  SHF.R.U32.HI R5, RZ, R12, R7 ;  /* 0x0000000cff057219 */ /* 0x000fe20000011607 */
[----:B------:R-:W-:Y:S01]  /*0980*/  IMAD.MOV.U32 R7, RZ, RZ, 0x1 ;  /* 0x00000001ff077424 */ /* 0x000fe200078e00ff */
[----:B------:R3:W4:Y:S03]  /*0990*/  F2I.U32.TRUNC.NTZ R12, R6 ;  /* 0x00000006000c7305 */ /* 0x000726000020f000 */
[----:B------:R-:W1:Y:S01]  /*09a0*/  LDC R15, c[0x0][0x648] ;  /* 0x00019200ff0f7b82 */ /* 0x000e620000000800 */
[-C--:B0-----:R-:W-:Y:S02]  /*09b0*/  SHF.L.U32 R4, R9, R26.reuse, RZ ;  /* 0x0000001a09047219 */ /* 0x081fe400000006ff */
[----:B------:R-:W-:-:S02]  /*09c0*/  SHF.R.U64 R32, R30, R26, R5 ;  /* 0x0000001a1e207219 */ /* 0x000fc40000001205 */
[----:B------:R-:W-:Y:S02]  /*09d0*/  LOP3.LUT R11, RZ, R4, RZ, 0x33, !PT ;  /* 0x00000004ff0b7212 */ /* 0x000fe400078e33ff */
[-C--:B------:R-:W-:Y:S01]  /*09e0*/  SHF.R.U32.HI R5, RZ, R26.reuse, R5 ;  /* 0x0000001aff057219 */ /* 0x080fe20000011605 */
[----:B------:R-:W0:Y:S01]  /*09f0*/  LDC R21, c[0x0][0x638] ;  /* 0x00018e00ff157b82 */ /* 0x000e220000000800 */
[----:B------:R-:W-:Y:S01]  /*0a00*/  SHF.L.U32 R10, R7, R26, RZ ;  /* 0x0000001a070a7219 */ /* 0x000fe200000006ff */
[----:B------:R-:W-:-:S06]  /*0a10*/  IMAD.MOV.U32 R4, RZ, RZ, R32 ;  /* 0x000000ffff047224 */ /* 0x000fcc00078e0020 */
[----:B------:R-:W0:Y:S01]  /*0a20*/  LDC R152, c[0x0][0x610] ;  /* 0x00018400ff987b82 */ /* 0x000e220000000800 */
[----:B---34-:R-:W-:Y:S05]  /*0a30*/  @!P0 BRA `(.L_x_6) ;  /* 0x0000000000288947 */ /* 0x018fea0003800000 */
[----:B------:R-:W3:Y:S02]  /*0a40*/  LDC R9, c[0x0][0x64c] ;  /* 0x00019300ff097b82 */ /* 0x000ee40000000800 */
[----:B---3--:R-:W-:-:S04]  /*0a50*/  IADD3 R9, P0, R32, R9, RZ ;  /* 0x0000000920097210 */ /* 0x008fc80007f1e0ff */
[----:B------:R-:W-:-:S05]  /*0a60*/  IADD3.X R13, RZ, R5, RZ, P0, !PT ;  /* 0x00000005ff0d7210 */ /* 0x000fca00007fe4ff */
[----:B------:R-:W-:-:S04]  /*0a70*/  IMAD.WIDE.U32 R4, R13, R28, RZ ;  /* 0x0000001c0d047225 */ /* 0x000fc800078e00ff */
[----:B------:R-:W-:-:S04]  /*0a80*/  IMAD.WIDE.U32 R6, P0, R9, R29, R4 ;  /* 0x0000001d09067225 */ /* 0x000fc80007800004 */
[----:B------:R-:W-:-:S04]  /*0a90*/  IMAD.WIDE.U32 R4, R9, R28, RZ ;  /* 0x0000001c09047225 */ /* 0x000fc800078e00ff */
[----:B------:R-:W-:Y:S01]  /*0aa0*/  IMAD.X R9, RZ, RZ, RZ, P0 ;  /* 0x000000ffff097224 */ /* 0x000fe200000e06ff */
[----:B------:R-:W-:Y:S01]  /*0ab0*/  IADD3 RZ, P0, R5, R6, RZ ;  /* 0x0000000605ff7210 */ /* 0x000fe20007f1e0ff */
[----:B------:R-:W-:-:S04]  /*0ac0*/  IMAD.MOV.U32 R8, RZ, RZ, R7 ;  /* 0x000000ffff087224 */ /* 0x000fc800078e0007 */
[----:B------:R-:W-:-:S08]  /*0ad0*/  IMAD.WIDE.U32.X R4, R13, R29, R8, P0 ;  /* 0x0000001d0d047225 */ /* 0x000fd000000e0408 */
.L_x_6:
[----:B-1----:R-:W-:Y:S01]  /*0ae0*/  SHF.R.U64 R4, R4, R15, R5 ;  /* 0x0000000f04047219 */ /* 0x002fe20000001205 */
[----:B--2---:R-:W-:Y:S01]  /*0af0*/  VIADD R5, R24, 0xffffffff ;  /* 0xffffffff18057836 */ /* 0x004fe20000000000 */
[----:B------:R-:W-:Y:S01]  /*0b00*/  LOP3.LUT R11, R30, R11, RZ, 0xc0, !PT ;  /* 0x0000000b1e0b7212 */ /* 0x000fe200078ec0ff */
[----:B------:R-:W-:Y:S02]  /*0b10*/  IMAD.MOV R12, RZ, RZ, -R12 ;  /* 0x000000ffff0c7224 */ /* 0x000fe400078e0a0c */
[----:B------:R-:W-:Y:S01]  /*0b20*/  IMAD.MOV R6, RZ, RZ, -R4 ;  /* 0x000000ffff067224 */ /* 0x000fe200078e0a04 */
[----:B------:R-:W-:Y:S01]  /*0b30*/  LOP3.LUT R5, R20, R5, RZ, 0xc0, !PT ;  /* 0x0000000514057212 */ /* 0x000fe200078ec0ff */
[----:B------:R-:W-:Y:S02]  /*0b40*/  @P3 IMAD R0, R14, R12, R3 ;  /* 0x0000000c0e003224 */ /* 0x000fe400078e0203 */
[----:B------:R-:W-:Y:S02]  /*0b50*/  IMAD R11, R10, R4, R11 ;  /* 0x000000040a0b7224 */ /* 0x000fe400078e020b */
[----:B0-----:R-:W-:-:S02]  /*0b60*/  IMAD R3, R6, R21, R32 ;  /* 0x0000001506037224 */ /* 0x001fc400078e0220 */
[----:B------:R-:W-:Y:S02]  /*0b70*/  IMAD R152, R11, R152, R0 ;  /* 0x000000980b987224 */ /* 0x000fe400078e0200 */
[----:B------:R-:W-:Y:S02]  /*0b80*/  IMAD R3, R3, R24, R5 ;  /* 0x0000001803037224 */ /* 0x000fe400078e0205 */
[----:B------:R-:W-:-:S03]  /*0b90*/  IMAD.MOV.U32 R0, RZ, RZ, 0x1 ;  /* 0x00000001ff007424 */ /* 0x000fc600078e00ff */
[----:B------:R-:W-:Y:S02]  /*0ba0*/  SEL R153, R3, R152, !P3 ;  /* 0x0000009803997207 */ /* 0x000fe40005800000 */
[----:B------:R-:W-:-:S07]  /*0bb0*/  SEL R152, R152, R3, !P3 ;  /* 0x0000000398987207 */ /* 0x000fce0005800000 */
.L_x_4:
[----:B------:R-:W-:-:S08]  /*0bc0*/  NOP ;  /* 0x0000000000007918 */ /* 0x000fd00000000000 */
[----:B------:R-:W0:Y:S02]  /*0bd0*/  USETMAXREG.TRY_ALLOC.CTAPOOL UP0, 0xe8 ;  /* 0x000000e8000079c8 */ /* 0x000e240008000600 */
[----:B0-----:R-:W-:-:S13]  /*0be0*/  PLOP3.LUT P0, PT, PT, PT, UP0, 0x80, 0x0 ;  /* 0x000000000000781c */ /* 0x001fda0003f0f008 */
[----:B------:R-:W-:Y:S05]  /*0bf0*/  @!P0 BRA `(.L_x_4) ;  /* 0xfffffffc00f08947 */ /* 0x000fea000383ffff */
[----:B------:R-:W-:Y:S01]  /*0c00*/  ULDC.64 UR4, c[0x0][0x598] ;  /* 0x0001660000047ab9 */ /* 0x000fe20000000a00 */
[----:B------:R-:W-:Y:S01]  /*0c10*/  ULDC.64 UR36, c[0x0][0x208] ;  /* 0x0000820000247ab9 */ /* 0x000fe20000000a00 */
[----:B------:R-:W-:-:S04]  /*0c20*/  ISETP.NE.U32.AND P0, PT, RZ, UR4, PT ;  /* 0x00000004ff007c0c */ /* 0x000fc8000bf05070 */
[----:B------:R-:W-:-:S13]  /*0c30*/  ISETP.NE.AND.EX P0, PT, RZ, UR5, PT, P0 ;  /* 0x00000005ff007c0c */ /* 0x000fda000bf05300 */
[----:B------:R-:W-:Y:S05]  /*0c40*/  @!P0 BRA `(.L_x_7) ;  /* 0x00000000001c8947 */ /* 0x000fea0003800000 */
[----:B------:R-:W0:Y:S02]  /*0c50*/  LDC.64 R4, c[0x0][0x598] ;  /* 0x00016600ff047b82 */ /* 0x000e240000000a00 */
[----:B0-----:R-:W2:Y:S02]  /*0c60*/  LDG.E.64 R4, desc[UR36][R4.64] ;  /* 0x0000002404047981 */ /* 0x001ea4000c1e1b00 */
[----:B--2---:R-:W-:-:S04]  /*0c70*/  ISETP.NE.U32.AND P0, PT, R4, RZ, PT ;  /* 0x000000ff0400720c */ /* 0x004fc80003f05070 */
[----:B------:R-:W-:-:S13]  /*0c80*/  ISETP.NE.AND.EX P0, PT, R5, RZ, PT, P0 ;  /* 0x000000ff0500720c */ /* 0x000fda0003f05300 */
[----:B------:R-:W-:Y:S05]  /*0c90*/  @!P0 BRA `(.L_x_7) ;  /* 0x0000000000088947 */ /* 0x000fea0003800000 */
[----:B------:R0:W5:Y:S01]  /*0ca0*/  LD.E R154, desc[UR36][R4.64] ;  /* 0x00000024049a7980 */ /* 0x000162000c101900 */
[----:B------:R-:W-:Y:S05]  /*0cb0*/  BRA `(.L_x_8) ;  /* 0x0000000000247947 */ /* 0x000fea0003800000 */
.L_x_7:
[----:B------:R-:W-:Y:S02]  /*0cc0*/  ULDC.64 UR4, c[0x0][0x588] ;  /* 0x0001620000047ab9 */ /* 0x000fe40000000a00 */
[----:B------:R-:W-:-:S04]  /*0cd0*/  ISETP.NE.U32.AND P0, PT, RZ, UR4, PT ;  /* 0x00000004ff007c0c */ /* 0x000fc8000bf05070 */
[----:B------:R-:W-:-:S13]  /*0ce0*/  ISETP.NE.AND.EX P0, PT, RZ, UR5, PT, P0 ;  /* 0x00000005ff007c0c */ /* 0x000fda000bf05300 */
[----:B------:R-:W-:Y:S05]  /*0cf0*/  @!P0 BRA `(.L_x_9) ;  /* 0x00000000000c8947 */ /* 0x000fea0003800000 */
[----:B------:R-:W0:Y:S02]  /*0d00*/  LDC.64 R154, c[0x0][0x588] ;  /* 0x00016200ff9a7b82 */ /* 0x000e240000000a00 */
[----:B0-----:R1:W5:Y:S01]  /*0d10*/  LDG.E R154, desc[UR36][R154.64] ;  /* 0x000000249a9a7981 */ /* 0x001362000c1e1900 */
[----:B------:R-:W-:Y:S05]  /*0d20*/  BRA `(.L_x_8) ;  /* 0x0000000000087947 */ /* 0x000fea0003800000 */
.L_x_9:
[----:B------:R-:W-:Y:S02]  /*0d30*/  ULDC UR4, c[0x0][0x580] ;  /* 0x0001600000047ab9 */ /* 0x000fe40000000800 */
[----:B------:R-:W-:-:S07]  /*0d40*/  IMAD.U32 R154, RZ, RZ, UR4 ;  /* 0x00000004ff9a7e24 */ /* 0x000fce000f8e00ff */
.L_x_8:
[----:B------:R-:W-:Y:S02]  /*0d50*/  ULDC.64 UR4, c[0x0][0x5a0] ;  /* 0x0001680000047ab9 */ /* 0x000fe40000000a00 */
[----:B------:R-:W-:-:S04]  /*0d60*/  ISETP.NE.U32.AND P0, PT, RZ, UR4, PT ;  /* 0x00000004ff007c0c */ /* 0x000fc8000bf05070 */
[----:B------:R-:W-:-:S13]  /*0d70*/  ISETP.NE.AND.EX P0, PT, RZ, UR5, PT, P0 ;  /* 0x00000005ff007c0c */ /* 0x000fda000bf05300 */
[----:B------:R-:W-:Y:S05]  /*0d80*/  @!P0 BRA `(.L_x_10) ;  /* 0x00000000001c8947 */ /* 0x000fea0003800000 */
[----:B0-----:R-:W0:Y:S02]  /*0d90*/  LDC.64 R4, c[0x0][0x5a0] ;  /* 0x00016800ff047b82 */ /* 0x001e240000000a00 */
[----:B0-----:R-:W2:Y:S02]  /*0da0*/  LDG.E.64 R4, desc[UR36][R4.64] ;  /* 0x0000002404047981 */ /* 0x001ea4000c1e1b00 */
[----:B--2---:R-:W-:-:S04]  /*0db0*/  ISETP.NE.U32.AND P0, PT, R4, RZ, PT ;  /* 0x000000ff0400720c */ /* 0x004fc80003f05070 */
[----:B------:R-:W-:-:S13]  /*0dc0*/  ISETP.NE.AND.EX P0, PT, R5, RZ, PT, P0 ;  /* 0x000000ff0500720c */ /* 0x000fda0003f05300 */
[----:B------:R-:W-:Y:S05]  /*0dd0*/  @!P0 BRA `(.L_x_10) ;  /* 0x0000000000088947 */ /* 0x000fea0003800000 */
[----:B-1----:R0:W5:Y:S01]  /*0de0*/  LD.E R155, desc[UR36][R4.64] ;  /* 0x00000024049b7980 */ /* 0x002162000c101900 */
[----:B------:R-:W-:Y:S05]  /*0df0*/  BRA `(.L_x_11) ;  /* 0x0000000000247947 */ /* 0x000fea0003800000 */
.L_x_10:
[----:B------:R-:W-:Y:S02]  /*0e00*/  ULDC.64 UR4, c[0x0][0x590] ;  /* 0x0001640000047ab9 */ /* 0x000fe40000000a00 */
[----:B------:R-:W-:-:S04]  /*0e10*/  ISETP.NE.U32.AND P0, PT, RZ, UR4, PT ;  /* 0x00000004ff007c0c */ /* 0x000fc8000bf05070 */
[----:B------:R-:W-:-:S13]  /*0e20*/  ISETP.NE.AND.EX P0, PT, RZ, UR5, PT, P0 ;  /* 0x00000005ff007c0c */ /* 0x000fda000bf05300 */
[----:B------:R-:W-:Y:S05]  /*0e30*/  @!P0 BRA `(.L_x_12) ;  /* 0x00000000000c8947 */ /* 0x000fea0003800000 */
[----:B0-----:R-:W1:Y:S02]  /*0e40*/  LDC.64 R4, c[0x0][0x590] ;  /* 0x00016400ff047b82 */ /* 0x001e640000000a00 */
[----:B-1----:R1:W5:Y:S01]  /*0e50*/  LDG.E R155, desc[UR36][R4.64] ;  /* 0x00000024049b7981 */ /* 0x002362000c1e1900 */
[----:B------:R-:W-:Y:S05]  /*0e60*/  BRA `(.L_x_11) ;  /* 0x0000000000087947 */ /* 0x000fea0003800000 */
.L_x_12:
[----:B------:R-:W-:Y:S02]  /*0e70*/  ULDC UR4, c[0x0][0x584] ;  /* 0x0001610000047ab9 */ /* 0x000fe40000000800 */
[----:B-1----:R-:W-:-:S07]  /*0e80*/  MOV R155, UR4 ;  /* 0x00000004009b7c02 */ /* 0x002fce0008000f00 */
.L_x_11:
[----:B------:R-:W-:-:S13]  /*0e90*/  LOP3.LUT P0, RZ, R0, 0xff, RZ, 0xc0, !PT ;  /* 0x000000ff00ff7812 */ /* 0x000fda000780c0ff */
[----:B------:R-:W-:Y:S05]  /*0ea0*/  @!P0 EXIT ;  /* 0x000000000000894d */ /* 0x000fea0003800000 */
[----:B------:R-:W-:Y:S01]  /*0eb0*/  ULDC UR4, c[0x0][0x28c] ;  /* 0x0000a30000047ab9 */ /* 0x000fe20000000800 */
[----:B------:R-:W-:Y:S01]  /*0ec0*/  LOP3.LUT R164, R19, 0x1, RZ, 0xfc, !PT ;  /* 0x0000000113a47812 */ /* 0x000fe200078efcff */
[----:B------:R-:W-:Y:S01]  /*0ed0*/  UIADD3 UR4, UR4, 0x7f, URZ ;  /* 0x0000007f04047890 */ /* 0x000fe2000fffe03f */
[----:B------:R-:W-:Y:S01]  /*0ee0*/  UMOV UR38, URZ ;  /* 0x0000003f00267c82 */ /* 0x000fe20008000000 */
[----:B------:R-:W-:Y:S02]  /*0ef0*/  UMOV UR39, URZ ;  /* 0x0000003f00277c82 */ /* 0x000fe40008000000 */
[----:B------:R-:W-:-:S04]  /*0f00*/  USHF.R.S32.HI UR5, URZ, 0x1f, UR4 ;  /* 0x0000001f3f057899 */ /* 0x000fc80008011404 */
[----:B------:R-:W-:-:S04]  /*0f10*/  ULEA.HI UR5, UR5, UR4, URZ, 0x7 ;  /* 0x0000000405057291 */ /* 0x000fc8000f8f383f */
[----:B------:R-:W-:-:S12]  /*0f20*/  USHF.R.S32.HI UR40, URZ, 0x7, UR5 ;  /* 0x000000073f287899 */ /* 0x000fd80008011405 */
.L_x_284:
[----:B------:R-:W-:Y:S01]  /*0f30*/  LOP3.LUT R0, R18, 0x80, RZ, 0xc0, !PT ;  /* 0x0000008012007812 */ /* 0x000fe200078ec0ff */
[----:B--2---:R-:W2:Y:S01]  /*0f40*/  S2UR UR7, SR_CgaCtaId ;  /* 0x00000000000779c3 */ /* 0x004ea20000008800 */
[----:B------:R-:W-:Y:S02]  /*0f50*/  UMOV UR6, 0x400 ;  /* 0x0000040000067882 */ /* 0x000fe40000000000 */
[----:B------:R-:W-:-:S06]  /*0f60*/  SHF.R.U32.HI R0, RZ, 0x7, R0 ;  /* 0x00000007ff007819 */ /* 0x000fcc0000011600 */
[----:B---3--:R-:W3:Y:S01]  /*0f70*/  SHFL.IDX PT, R0, R0, RZ, 0x1f ;  /* 0x00001fff00007589 */ /* 0x008ee200000e0000 */
[----:B--2---:R-:W-:Y:S01]  /*0f80*/  ULEA UR42, UR7, UR6, 0x18 ;  /* 0x00000006072a7291 */ /* 0x004fe2000f8ec03f */
[----:B---3--:R-:W-:-:S13]  /*0f90*/  R2UR UR4, R0 ;  /* 0x00000000000472ca */ /* 0x008fda00000e0000 */
[----:B------:R-:W-:-:S04]  /*0fa0*/  ULEA.HI UR5, UR4, UR4, URZ, 0x1 ;  /* 0x0000000404057291 */ /* 0x000fc8000f8f083f */
[----:B------:R-:W-:-:S04]  /*0fb0*/  ULOP3.LUT UR5, UR5, 0x7fffe, URZ, 0xc0, !UPT ;  /* 0x0007fffe05057892 */ /* 0x000fc8000f8ec03f */
[----:B------:R-:W-:-:S03]  /*0fc0*/  UIADD3 UR5, UR4, -UR5, URZ ;  /* 0x8000000504057290 */ /* 0x000fc6000fffe03f */
[----:B------:R-:W-:Y:S01]  /*0fd0*/  ULDC UR4, c[0x0][0x28c] ;  /* 0x0000a30000047ab9 */ /* 0x000fe20000000800 */
[----:B------:R-:W-:Y:S01]  /*0fe0*/  ULEA UR5, UR5, UR42, 0xd ;  /* 0x0000002a05057291 */ /* 0x000fe2000f8e683f */
[----:B------:R-:W-:-:S03]  /*0ff0*/  ISETP.LT.AND P0, PT, RZ, UR4, PT ;  /* 0x00000004ff007c0c */ /* 0x000fc6000bf01270 */
[----:B------:R-:W-:-:S04]  /*1000*/  UIADD3 UR5, UR5, 0x100, URZ ;  /* 0x0000010005057890 */ /* 0x000fc8000fffe03f */
[----:B------:R-:W-:-:S04]  /*1010*/  USHF.R.U32.HI UR5, URZ, 0x4, UR5 ;  /* 0x000000043f057899 */ /* 0x000fc80008011605 */
[----:B------:R-:W-:Y:S02]  /*1020*/  ULOP3.LUT UR41, UR5, 0x3fff, URZ, 0xc0, !UPT ;  /* 0x00003fff05297892 */ /* 0x000fe4000f8ec03f */
[----:B-1--45:R-:W-:Y:S10]  /*1030*/  @P0 BRA `(.L_x_13) ;  /* 0x0000000000400947 */ /* 0x032ff40003800000 */
[----:B------:R-:W-:Y:S01]  /*1040*/  MOV R0, 0x0 ;  /* 0x0000000000007802 */ /* 0x000fe20000000f00 */
[----:B------:R-:W-:Y:S01]  /*1050*/  ULDC.64 UR4, c[0x4][0x68] ;  /* 0x01001a0000047ab9 */ /* 0x000fe20000000a00 */
[----:B------:R-:W-:Y:S01]  /*1060*/  ULDC.64 UR6, c[0x4][0x8] ;  /* 0x0100020000067ab9 */ /* 0x000fe20000000a00 */
[----:B01----:R-:W-:Y:S01]  /*1070*/  IMAD.U32 R4, RZ, RZ, UR4 ;  /* 0x00000004ff047e24 */ /* 0x003fe2000f8e00ff */
[----:B------:R0:W1:Y:S01]  /*1080*/  LDC.64 R14, c[0x4][R0] ;  /* 0x01000000000e7b82 */ /* 0x0000620000000a00 */
[----:B------:R-:W-:Y:S01]  /*1090*/  IMAD.U32 R5, RZ, RZ, UR5 ;  /* 0x00000005ff057e24 */ /* 0x000fe2000f8e00ff */
[----:B------:R-:W-:Y:S01]  /*10a0*/  ULDC.64 UR4, c[0x4][0x70] ;  /* 0x01001c0000047ab9 */ /* 0x000fe20000000a00 */
[----:B------:R-:W-:Y:S01]  /*10b0*/  IMAD.U32 R10, RZ, RZ, UR6 ;  /* 0x00000006ff0a7e24 */ /* 0x000fe2000f8e00ff */
[----:B------:R-:W-:Y:S01]  /*10c0*/  MOV R12, 0x1 ;  /* 0x00000001000c7802 */ /* 0x000fe20000000f00 */
[----:B------:R-:W-:Y:S02]  /*10d0*/  IMAD.U32 R6, RZ, RZ, UR4 ;  /* 0x00000004ff067e24 */ /* 0x000fe4000f8e00ff */
[----:B------:R-:W-:-:S02]  /*10e0*/  IMAD.U32 R7, RZ, RZ, UR5 ;  /* 0x00000005ff077e24 */ /* 0x000fc4000f8e00ff */
[----:B------:R-:W-:Y:S02]  /*10f0*/  IMAD.U32 R11, RZ, RZ, UR7 ;  /* 0x00000007ff0b7e24 */ /* 0x000fe4000f8e00ff */
[----:B------:R-:W-:Y:S02]  /*1100*/  IMAD.MOV.U32 R8, RZ, RZ, 0x1e1 ;  /* 0x000001e1ff087424 */ /* 0x000fe400078e00ff */
[----:B0-----:R-:W-:-:S07]  /*1110*/  IMAD.MOV.U32 R13, RZ, RZ, RZ ;  /* 0x000000ffff0d7224 */ /* 0x001fce00078e00ff */
[----:B------:R-:W-:-:S07]  /*1120*/  LEPC R20, `(.L_x_13) ;  /* 0x000000001014794e */ /* 0x000fce0000000000 */
[----:B-1---5:R-:W-:Y:S05]  /*1130*/  CALL.ABS.NOINC R14 ;  /* 0x000000000e007343 */ /* 0x022fea0003c00000 */
.L_x_13:
[----:B------:R-:W-:-:S13]  /*1140*/  ISETP.NE.AND P0, PT, R164, 0x3, PT ;  /* 0x00000003a400780c */ /* 0x000fda0003f05270 */
[----:B------:R-:W-:Y:S05]  /*1150*/  @!P0 BRA `(.L_x_14) ;  /* 0x0000000000048947 */ /* 0x000fea0003800000 */
[----:B------:R-:W-:Y:S01]  /*1160*/  BPT.TRAP 0x1 ;  /* 0x000000040000795c */ /* 0x000fe20000300000 */
.L_x_14:
[----:B------:R-:W-:Y:S02]  /*1170*/  IMAD.U32 R3, RZ, RZ, UR39 ;  /* 0x00000027ff037e24 */ /* 0x000fe4000f8e00ff */
[----:B------:R-:W-:-:S03]  /*1180*/  IMAD.U32 R0, RZ, RZ, UR38 ;  /* 0x00000026ff007e24 */ /* 0x000fc6000f8e00ff */
[----:B------:R-:W-:Y:S02]  /*1190*/  LEA R3, R3, UR42, 0x3 ;  /* 0x0000002a03037c11 */ /* 0x000fe4000f8e18ff */
[----:B------:R-:W-:-:S04]  /*11a0*/  SHF.L.U32 R0, R0, 0x1f, RZ ;  /* 0x0000001f00007819 */ /* 0x000fc800000006ff */
[----:B------:R2:W3:Y:S01]  /*11b0*/  SYNCS.PHASECHK.TRANS64.TRYWAIT P1, [R3+URZ], R0 ;  /* 0x00000000030075a7 */ /* 0x0004e2000802017f */
[----:B------:R-:W-:Y:S05]  /*11c0*/  @!P0 BRA `(.L_x_15) ;  /* 0x0000000000048947 */ /* 0x000fea0003800000 */
[----:B------:R-:W-:Y:S01]  /*11d0*/  BPT.TRAP 0x1 ;  /* 0x000000040000795c */ /* 0x000fe20000300000 */
.L_x_15:
[----:B---3--:R-:W-:Y:S05]  /*11e0*/  @P1 BRA `(.L_x_16) ;  /* 0x0000000000081947 */ /* 0x008fea0003800000 */
[----:B------:R-:W3:Y:S02]  /*11f0*/  SYNCS.PHASECHK.TRANS64.TRYWAIT P1, [R3+URZ], R0 ;  /* 0x00000000030075a7 */ /* 0x000ee4000802017f */
[----:B---3--:R-:W-:Y:S05]  /*1200*/  @!P1 BRA `(.L_x_17) ;  /* 0x000000b400b89947 */ /* 0x008fea0003800000 */
.L_x_16:
[----:B------:R-:W-:-:S04]  /*1210*/  UISETP.LT.AND UP0, UPT, UR40, 0x1, UPT ;  /* 0x000000012800788c */ /* 0x000fc8000bf01270 */
[----:B------:R-:W-:-:S04]  /*1220*/  USEL UR4, UR40, 0x1, UP0 ;  /* 0x0000000128047887 */ /* 0x000fc80008000000 */
[----:B------:R-:W-:-:S06]  /*1230*/  UIADD3 UR4, UR40, -UR4, URZ ;  /* 0x8000000428047290 */ /* 0x000fcc000fffe03f */
[----:B--23--:R-:W-:Y:S01]  /*1240*/  IMAD.U32 R0, RZ, RZ, UR4 ;  /* 0x00000004ff007e24 */ /* 0x00cfe2000f8e00ff */
[----:B------:R-:W-:Y:S05]  /*1250*/  WARPSYNC.ALL ;  /* 0x0000000000007948 */ /* 0x000fea0003800000 */
[----:B------:R-:W-:Y:S01]  /*1260*/  ISETP.GE.AND P1, PT, R0, 0x1, PT ;  /* 0x000000010000780c */ /* 0x000fe20003f26270 */
[----:B------:R-:W-:Y:S01]  /*1270*/  UIADD3 UR4, UR42, 0x40100, URZ ;  /* 0x000401002a047890 */ /* 0x000fe2000fffe03f */
[----:B------:R-:W-:Y:S01]  /*1280*/  WARPGROUP.ARRIVE ;  /* 0x00000000000079c5 */ /* 0x000fe20000000000 */
[----:B------:R-:W-:Y:S01]  /*1290*/  UMOV UR9, 0x40000040 ;  /* 0x4000004000097882 */ /* 0x000fe20000000000 */
[----:B------:R-:W-:Y:S01]  /*12a0*/  UMOV UR11, 0x40000040 ;  /* 0x40000040000b7882 */ /* 0x000fe20000000000 */
[----:B------:R-:W-:Y:S01]  /*12b0*/  USHF.R.U32.HI UR4, URZ, 0x4, UR4 ;  /* 0x000000043f047899 */ /* 0x000fe20008011604 */
[----:B------:R-:W-:Y:S01]  /*12c0*/  UMOV UR15, UR11 ;  /* 0x0000000b000f7c82 */ /* 0x000fe20008000000 */
[----:B------:R-:W-:-:S02]  /*12d0*/  UMOV UR13, 0x40000040 ;  /* 0x40000040000d7882 */ /* 0x000fc40000000000 */
[----:B------:R-:W-:Y:S02]  /*12e0*/  ULOP3.LUT UR5, UR4, 0x3fff, URZ, 0xc0, !UPT ;  /* 0x00003fff04057892 */ /* 0x000fe4000f8ec03f */
[----:B------:R-:W-:Y:S02]  /*12f0*/  ULOP3.LUT UR4, UR41, 0x10000, URZ, 0xfc, !UPT ;  /* 0x0001000029047892 */ /* 0x000fe4000f8efc3f */
[----:B------:R-:W-:Y:S02]  /*1300*/  ULOP3.LUT UR5, UR5, 0x10000, URZ, 0xfc, !UPT ;  /* 0x0001000005057892 */ /* 0x000fe4000f8efc3f */
[----:B------:R-:W-:Y:S02]  /*1310*/  ULEA UR8, UR39, UR4, 0xc ;  /* 0x0000000427087291 */ /* 0x000fe4000f8e603f */
[----:B------:R-:W-:Y:S02]  /*1320*/  ULEA UR6, UR39, UR5, 0xb ;  /* 0x0000000527067291 */ /* 0x000fe4000f8e583f */
[----:B------:R-:W-:-:S05]  /*1330*/  UIADD3 UR12, UR8, 0x400, URZ ;  /* 0x00000400080c7890 */ /* 0x000fca000fffe03f */
[----:B------:R-:W-:Y:S02]  /*1340*/  UMOV UR10, UR6 ;  /* 0x00000006000a7c82 */ /* 0x000fe40008000000 */
[----:B------:R-:W-:Y:S01]  /*1350*/  HGMMA.64x128x16.F32 R88, gdesc[UR8], RZ, !UPT, gsb0 ;  /* 0x01e00000085879f0 */ /* 0x000fe2000c0008ff */
[----:B------:R-:W-:Y:S02]  /*1360*/  UMOV UR14, UR10 ;  /* 0x0000000a000e7c82 */ /* 0x000fe40008000000 */
[----:B------:R-:W-:Y:S02]  /*1370*/  WARPGROUP.DEPBAR.LE gsb0, 0x0 ;  /* 0x00008000000079c5 */ /* 0x000fe40000010000 */
[----:B------:R-:W-:-:S07]  /*1380*/  WARPGROUP.ARRIVE ;  /* 0x00000000000079c5 */ /* 0x000fce0000000000 */
[----:B------:R-:W-:Y:S01]  /*1390*/  HGMMA.64x128x16.F32 R24, gdesc[UR12], RZ, !UPT, gsb0 ;  /* 0x01e000000c1879f0 */ /* 0x000fe2000c0008ff */
[----:B------:R-:W-:Y:S02]  /*13a0*/  UIADD3 UR12, UR8, 0x2, URZ ;  /* 0x00000002080c7890 */ /* 0x000fe4000fffe03f */
[----:B------:R-:W-:Y:S01]  /*13b0*/  UIADD3 UR14, UR6, 0x2, URZ ;  /* 0x00000002060e7890 */ /* 0x000fe2000fffe03f */
[----:B------:R-:W-:Y:S01]  /*13c0*/  UMOV UR13, 0x40000040 ;  /* 0x40000040000d7882 */ /* 0x000fe20000000000 */
[----:B------:R-:W-:Y:S01]  /*13d0*/  UMOV UR15, 0x40000040 ;  /* 0x40000040000f7882 */ /* 0x000fe20000000000 */
[----:B------:R-:W-:Y:S02]  /*13e0*/  WARPGROUP.DEPBAR.LE gsb0, 0x0 ;  /* 0x00008000000079c5 */ /* 0x000fe40000010000 */
[----:B------:R-:W-:-:S06]  /*13f0*/  WARPGROUP.ARRIVE ;  /* 0x00000000000079c5 */ /* 0x000fcc0000000000 */
[----:B------:R-:W-:Y:S01]  /*1400*/  HGMMA.64x128x16.F32 R88, gdesc[UR12], R88, gsb0 ;  /* 0x01e000000c5879f0 */ /* 0x000fe20008000858 */
[----:B------:R-:W-:Y:S01]  /*1410*/  UIADD3 UR12, UR8, 0x402, URZ ;  /* 0x00000402080c7890 */ /* 0x000fe2000fffe03f */
[----:B------:R-:W-:Y:S01]  /*1420*/  UMOV UR13, 0x40000040 ;  /* 0x40000040000d7882 */ /* 0x000fe20000000000 */
[----:B------:R-:W-:Y:S02]  /*1430*/  WARPGROUP.DEPBAR.LE gsb0, 0x0 ;  /* 0x00008000000079c5 */ /* 0x000fe40000010000 */
[----:B------:R-:W-:-:S07]  /*1440*/  WARPGROUP.ARRIVE ;  /* 0x00000000000079c5 */ /* 0x000fce0000000000 */
[----:B------:R-:W-:Y:S01]  /*1450*/  HGMMA.64x128x16.F32 R24, gdesc[UR12], R24, gsb0 ;  /* 0x01e000000c1879f0 */ /* 0x000fe20008000818 */
        /* <DEDUP_REMOVED lines=71> */
[----:B------:R-:W-:Y:S03]  /*18d0*/  HGMMA.64x128x16.F32 R24, gdesc[UR12], R24, gsb0 ;  /* 0x01e000000c1879f0 */ /* 0x000fe60008000818 */
[----:B------:R-:W-:Y:S02]  /*18e0*/  WARPGROUP.DEPBAR.LE gsb0, 0x0 ;  /* 0x00008000000079c5 */ /* 0x000fe40000010000 */
[----:B------:R-:W-:Y:S05]  /*18f0*/  @!P1 BRA `(.L_x_18) ;  /* 0x00000008002c9947 */ /* 0x000fea0003800000 */
[----:B------:R-:W-:-:S04]  /*1900*/  UIADD3 UR6, UR39, 0x1, URZ ;  /* 0x0000000127067890 */ /* 0x000fc8000fffe03f */
[----:B------:R-:W-:-:S04]  /*1910*/  UISETP.NE.AND UP0, UPT, UR6, 0x4, UPT ;  /* 0x000000040600788c */ /* 0x000fc8000bf05270 */
[----:B------:R-:W-:Y:S02]  /*1920*/  USEL UR7, URZ, 0x1, UP0 ;  /* 0x000000013f077887 */ /* 0x000fe40008000000 */
[----:B------:R-:W-:Y:S02]  /*1930*/  USEL UR6, UR6, URZ, UP0 ;  /* 0x0000003f06067287 */ /* 0x000fe40008000000 */
[----:B------:R-:W-:-:S06]  /*1940*/  ULOP3.LUT UR7, UR38, UR7, URZ, 0x3c, !UPT ;  /* 0x0000000726077292 */ /* 0x000fcc000f8e3c3f */
[----:B01----:R-:W-:Y:S01]  /*1950*/  IMAD.U32 R5, RZ, RZ, UR7 ;  /* 0x00000007ff057e24 */ /* 0x003fe2000f8e00ff */
[----:B------:R-:W-:-:S06]  /*1960*/  UMOV UR7, UR39 ;  /* 0x0000002700077c82 */ /* 0x000fcc0008000000 */
.L_x_25:
[----:B01----:R-:W-:Y:S05]  /*1970*/  @!P0 BRA `(.L_x_19) ;  /* 0x0000000000048947 */ /* 0x003fea0003800000 */
[----:B------:R-:W-:Y:S01]  /*1980*/  BPT.TRAP 0x1 ;  /* 0x000000040000795c */ /* 0x000fe20000300000 */
.L_x_19:
[----:B------:R-:W0:Y:S01]  /*1990*/  S2UR UR9, SR_CgaCtaId ;  /* 0x00000000000979c3 */ /* 0x000e220000008800 */
[----:B------:R-:W-:Y:S01]  /*19a0*/  UMOV UR8, 0x400 ;  /* 0x0000040000087882 */ /* 0x000fe20000000000 */
[----:B------:R-:W-:Y:S01]  /*19b0*/  SHF.L.U32 R3, R5, 0x1f, RZ ;  /* 0x0000001f05037819 */ /* 0x000fe200000006ff */
[----:B0-----:R-:W-:-:S04]  /*19c0*/  ULEA UR8, UR9, UR8, 0x18 ;  /* 0x0000000809087291 */ /* 0x001fc8000f8ec03f */
[----:B------:R-:W-:-:S09]  /*19d0*/  ULEA UR9, UR6, UR8, 0x3 ;  /* 0x0000000806097291 */ /* 0x000fd2000f8e183f */
[----:B------:R0:W1:Y:S01]  /*19e0*/  SYNCS.PHASECHK.TRANS64.TRYWAIT P1, [UR9], R3 ;  /* 0x00000003ff0075a7 */ /* 0x0000620008020149 */
[----:B------:R-:W-:Y:S05]  /*19f0*/  @!P0 BRA `(.L_x_20) ;  /* 0x0000000000048947 */ /* 0x000fea0003800000 */
[----:B------:R-:W-:Y:S01]  /*1a00*/  BPT.TRAP 0x1 ;  /* 0x000000040000795c */ /* 0x000fe20000300000 */
.L_x_20:
[----:B-1----:R-:W-:Y:S05]  /*1a10*/  @P1 BRA `(.L_x_21) ;  /* 0x0000000000081947 */ /* 0x002fea0003800000 */
[----:B------:R-:W1:Y:S02]  /*1a20*/  SYNCS.PHASECHK.TRANS64.TRYWAIT P1, [UR9], R3 ;  /* 0x00000003ff0075a7 */ /* 0x000e640008020149 */
[----:B-1----:R-:W-:Y:S05]  /*1a30*/  @!P1 BRA `(.L_x_22) ;  /* 0x000000ac00c09947 */ /* 0x002fea0003800000 */
.L_x_21:
[----:B------:R-:W-:Y:S01]  /*1a40*/  ULEA UR12, UR6, UR4, 0xc ;  /* 0x00000004060c7291 */ /* 0x000fe2000f8e603f */
[----:B------:R-:W-:Y:S01]  /*1a50*/  WARPGROUP.ARRIVE ;  /* 0x00000000000079c5 */ /* 0x000fe20000000000 */
[----:B------:R-:W-:Y:S01]  /*1a60*/  ULEA UR10, UR6, UR5, 0xb ;  /* 0x00000005060a7291 */ /* 0x000fe2000f8e583f */
[----:B------:R-:W-:Y:S01]  /*1a70*/  UMOV UR13, 0x40000040 ;  /* 0x40000040000d7882 */ /* 0x000fe20000000000 */
[----:B------:R-:W-:Y:S01]  /*1a80*/  UMOV UR15, 0x40000040 ;  /* 0x40000040000f7882 */ /* 0x000fe20000000000 */
[----:B------:R-:W-:Y:S01]  /*1a90*/  UIADD3 UR16, UR12, 0x400, URZ ;  /* 0x000004000c107890 */ /* 0x000fe2000fffe03f */
[----:B------:R-:W-:-:S03]  /*1aa0*/  UMOV UR19, UR15 ;  /* 0x0000000f00137c82 */ /* 0x000fc60008000000 */
[----:B------:R-:W-:Y:S01]  /*1ab0*/  UMOV UR14, UR10 ;  /* 0x0000000a000e7c82 */ /* 0x000fe20008000000 */
[----:B------:R-:W-:Y:S01]  /*1ac0*/  UMOV UR17, 0x40000040 ;  /* 0x4000004000117882 */ /* 0x000fe20000000000 */
[----:B------:R-:W-:Y:S01]  /*1ad0*/  HGMMA.64x128x16.F32 R88, gdesc[UR12], R88, gsb0 ;  /* 0x01e000000c5879f0 */ /* 0x000fe20008000858 */
[----:B------:R-:W-:Y:S02]  /*1ae0*/  UMOV UR18, UR14 ;  /* 0x0000000e00127c82 */ /* 0x000fe40008000000 */
        /* <DEDUP_REMOVED lines=89> */
[----:B------:R-:W-:Y:S01]  /*2080*/  BPT.TRAP 0x1 ;  /* 0x000000040000795c */ /* 0x000fe20000300000 */
.L_x_23:
[----:B------:R-:W-:Y:S01]  /*2090*/  ULEA UR8, UR7, UR8, 0x3 ;  /* 0x0000000807087291 */ /* 0x000fe2000f8e183f */
[----:B------:R-:W-:-:S03]  /*20a0*/  ISETP.GT.U32.AND P1, PT, R19, 0x1, PT ;  /* 0x000000011300780c */ /* 0x000fc60003f24070 */
[----:B------:R-:W-:-:S04]  /*20b0*/  UIADD3 UR8, UR8, 0x20, URZ ;  /* 0x0000002008087890 */ /* 0x000fc8000fffe03f */
[----:B------:R-:W-:-:S09]  /*20c0*/  UPRMT UR8, URZ, 0x654, UR8 ;  /* 0x000006543f087896 */ /* 0x000fd20008000008 */
[----:B------:R-:W-:Y:S01]  /*20d0*/  SYNCS.ARRIVE.TRANS64.RED.A1T0 RZ, [UR8], RZ ;  /* 0x000000ffffff79a7 */ /* 0x000fe20008100408 */
[----:B------:R-:W-:Y:S05]  /*20e0*/  @P1 BRA `(.L_x_24) ;  /* 0x0000000000041947 */ /* 0x000fea0003800000 */
[----:B------:R-:W-:Y:S01]  /*20f0*/  BPT.TRAP 0x1 ;  /* 0x000000040000795c */ /* 0x000fe20000300000 */
.L_x_24:
[----:B------:R-:W-:Y:S01]  /*2100*/  UIADD3 UR6, UR6, 0x1, URZ ;  /* 0x0000000106067890 */ /* 0x000fe2000fffe03f */
[C---:B------:R-:W-:Y:S01]  /*2110*/  ISETP.GT.AND P1, PT, R0.reuse, 0x1, PT ;  /* 0x000000010000780c */ /* 0x040fe20003f24270 */
[----:B------:R-:W-:Y:S01]  /*2120*/  UIADD3 UR7, UR7, 0x1, URZ ;  /* 0x0000000107077890 */ /* 0x000fe2000fffe03f */
[----:B------:R-:W-:Y:S01]  /*2130*/  VIADD R0, R0, 0xffffffff ;  /* 0xffffffff00007836 */ /* 0x000fe20000000000 */
[----:B------:R-:W-:Y:S02]  /*2140*/  UISETP.NE.AND UP0, UPT, UR6, 0x4, UPT ;  /* 0x000000040600788c */ /* 0x000fe4000bf05270 */
[----:B------:R-:W-:Y:S02]  /*2150*/  UISETP.NE.AND UP1, UPT, UR7, 0x4, UPT ;  /* 0x000000040700788c */ /* 0x000fe4000bf25270 */
[----:B------:R-:W-:Y:S02]  /*2160*/  USEL UR8, URZ, 0x1, UP0 ;  /* 0x000000013f087887 */ /* 0x000fe40008000000 */
[----:B------:R-:W-:-:S02]  /*2170*/  USEL UR6, UR6, URZ, UP0 ;  /* 0x0000003f06067287 */ /* 0x000fc40008000000 */
[----:B------:R-:W-:Y:S02]  /*2180*/  USEL UR7, UR7, URZ, UP1 ;  /* 0x0000003f07077287 */ /* 0x000fe40008800000 */
[----:B------:R-:W-:Y:S01]  /*2190*/  LOP3.LUT R5, R5, UR8, RZ, 0x3c, !PT ;  /* 0x0000000805057c12 */ /* 0x000fe2000f8e3cff */
[----:B------:R-:W-:Y:S09]  /*21a0*/  @P1 BRA `(.L_x_25) ;  /* 0xfffffff400f01947 */ /* 0x000ff2000383ffff */
.L_x_18:
[----:B------:R-:W2:Y:S02]  /*21b0*/  LDC R0, c[0x0][0x28c] ;  /* 0x0000a300ff007b82 */ /* 0x000ea40000000800 */
[----:B--2---:R-:W-:-:S13]  /*21c0*/  ISETP.GE.AND P1, PT, R0, 0x1, PT ;  /* 0x000000010000780c */ /* 0x004fda0003f26270 */
[----:B------:R-:W-:Y:S05]  /*21d0*/  @!P1 BRA `(.L_x_26) ;  /* 0x0000000000409947 */ /* 0x000fea0003800000 */
[----:B------:R-:W-:Y:S05]  /*21e0*/  @!P0 BRA `(.L_x_27) ;  /* 0x0000000000048947 */ /* 0x000fea0003800000 */
[----:B------:R-:W-:Y:S01]  /*21f0*/  BPT.TRAP 0x1 ;  /* 0x000000040000795c */ /* 0x000fe20000300000 */
.L_x_27:
[----:B------:R-:W2:Y:S01]  /*2200*/  S2UR UR6, SR_CgaCtaId ;  /* 0x00000000000679c3 */ /* 0x000ea20000008800 */
[----:B------:R-:W-:Y:S01]  /*2210*/  UISETP.LT.AND UP0, UPT, UR40, 0x1, UPT ;  /* 0x000000012800788c */ /* 0x000fe2000bf01270 */
[----:B------:R-:W-:Y:S01]  /*2220*/  ISETP.GT.U32.AND P0, PT, R19, 0x1, PT ;  /* 0x000000011300780c */ /* 0x000fe20003f04070 */
[----:B------:R-:W-:Y:S02]  /*2230*/  UMOV UR5, 0x400 ;  /* 0x0000040000057882 */ /* 0x000fe40000000000 */
[----:B------:R-:W-:-:S04]  /*2240*/  USEL UR4, UR40, 0x1, UP0 ;  /* 0x0000000128047887 */ /* 0x000fc80008000000 */
[----:B------:R-:W-:-:S04]  /*2250*/  UIADD3 UR4, UR39, UR40, -UR4 ;  /* 0x0000002827047290 */ /* 0x000fc8000fffe804 */
[----:B------:R-:W-:-:S04]  /*2260*/  USHF.L.U32 UR4, UR4, 0x3, URZ ;  /* 0x0000000304047899 */ /* 0x000fc8000800063f */
[----:B------:R-:W-:Y:S02]  /*2270*/  ULOP3.LUT UR4, UR4, 0x18, URZ, 0xc0, !UPT ;  /* 0x0000001804047892 */ /* 0x000fe4000f8ec03f */
[----:B--2---:R-:W-:-:S04]  /*2280*/  ULEA UR5, UR6, UR5, 0x18 ;  /* 0x0000000506057291 */ /* 0x004fc8000f8ec03f */
[----:B------:R-:W-:-:S04]  /*2290*/  UIADD3 UR4, UR5, 0x20, UR4 ;  /* 0x0000002005047890 */ /* 0x000fc8000fffe004 */
[----:B------:R-:W-:-:S09]  /*22a0*/  UPRMT UR4, URZ, 0x654, UR4 ;  /* 0x000006543f047896 */ /* 0x000fd20008000004 */
[----:B------:R-:W-:Y:S01]  /*22b0*/  SYNCS.ARRIVE.TRANS64.RED.A1T0 RZ, [UR4], RZ ;  /* 0x000000ffffff79a7 */ /* 0x000fe20008100404 */
[----:B------:R-:W-:Y:S05]  /*22c0*/  @P0 BRA `(.L_x_26) ;  /* 0x0000000000040947 */ /* 0x000fea0003800000 */
[----:B------:R-:W-:Y:S01]  /*22d0*/  BPT.TRAP 0x1 ;  /* 0x000000040000795c */ /* 0x000fe20000300000 */
.L_x_26:
[----:B------:R-:W2:Y:S01]  /*22e0*/  LDC R6, c[0x0][0x288] ;  /* 0x0000a200ff067b82 */ /* 0x000ea20000000800 */
[----:B01----:R-:W-:Y:S01]  /*22f0*/  SHF.R.U32.HI R3, RZ, 0x2, R18 ;  /* 0x00000002ff037819 */ /* 0x003fe20000011612 */
[----:B------:R-:W-:Y:S01]  /*2300*/  UIADD3 UR39, UR40, UR39, URZ ;  /* 0x0000002728277290 */ /* 0x000fe2000fffe03f */
[----:B------:R-:W-:Y:S01]  /*2310*/  LOP3.LUT R4, R18, 0x60, RZ, 0xc0, !PT ;  /* 0x0000006012047812 */ /* 0x000fe200078ec0ff */
[----:B------:R-:W-:Y:S01]  /*2320*/  IMAD.SHL.U32 R13, R153, 0x80, RZ ;  /* 0x00000080990d7824 */ /* 0x000fe200078e00ff */
[----:B------:R-:W-:Y:S01]  /*2330*/  LOP3.LUT R0, R22, 0x1, RZ, 0xc0, !PT ;  /* 0x0000000116007812 */ /* 0x000fe200078ec0ff */
[----:B------:R-:W-:Y:S01]  /*2340*/  USHF.R.U32.HI UR4, URZ, 0x2, UR39 ;  /* 0x000000023f047899 */ /* 0x000fe20008011627 */
[----:B------:R-:W-:Y:S01]  /*2350*/  LOP3.LUT R3, R3, 0x7, RZ, 0xc0, !PT ;  /* 0x0000000703037812 */ /* 0x000fe200078ec0ff */
[----:B------:R-:W-:Y:S01]  /*2360*/  IMAD.SHL.U32 R15, R152, 0x100, RZ ;  /* 0x00000100980f7824 */ /* 0x000fe200078e00ff */
[----:B------:R-:W-:Y:S01]  /*2370*/  SHF.R.U32.HI R10, RZ, 0x1, R4 ;  /* 0x00000001ff0a7819 */ /* 0x000fe20000011604 */
[----:B------:R-:W-:Y:S01]  /*2380*/  ULOP3.LUT UR4, UR4, 0x1, URZ, 0xc0, !UPT ;  /* 0x0000000104047892 */ /* 0x000fe2000f8ec03f */
[----:B------:R-:W-:Y:S01]  /*2390*/  SHF.L.U32 R4, R0, 0x6, RZ ;  /* 0x0000000600047819 */ /* 0x000fe200000006ff */
[----:B------:R-:W-:Y:S01]  /*23a0*/  ULDC UR8, c[0x0][0x284] ;  /* 0x0000a10000087ab9 */ /* 0x000fe20000000800 */
[--C-:B------:R-:W-:Y:S01]  /*23b0*/  IADD3 R5, RZ, -R10, -R3.reuse ;  /* 0x8000000aff057210 */ /* 0x100fe20007ffe803 */
[----:B------:R-:W-:Y:S01]  /*23c0*/  UISETP.GT.U32.AND UP1, UPT, UR39, 0x3, UPT ;  /* 0x000000032700788c */ /* 0x000fe2000bf24070 */
[----:B------:R-:W-:Y:S01]  /*23d0*/  LOP3.LUT R3, R4, 0x40, R3, 0xe2, !PT ;  /* 0x0000004004037812 */ /* 0x000fe200078ee203 */
[----:B------:R-:W-:Y:S01]  /*23e0*/  UISETP.NE.U32.AND UP0, UPT, UR4, 0x1, UPT ;  /* 0x000000010400788c */ /* 0x000fe2000bf05070 */
[----:B------:R-:W-:Y:S01]  /*23f0*/  LOP3.LUT R4, R18, 0x3, RZ, 0xc0, !PT ;  /* 0x0000000312047812 */ /* 0x000fe200078ec0ff */
[----:B------:R-:W-:Y:S01]  /*2400*/  ULDC.64 UR6, c[0x0][0x5d0] ;  /* 0x0001740000067ab9 */ /* 0x000fe20000000a00 */
[----:B------:R-:W-:Y:S01]  /*2410*/  SHF.R.S32.HI R21, RZ, 0x1f, R23 ;  /* 0x0000001fff157819 */ /* 0x000fe20000011417 */
[----:B------:R-:W-:Y:S01]  /*2420*/  UISETP.LT.U32.AND UP1, UPT, UR40, 0x4, UP1 ;  /* 0x000000042800788c */ /* 0x000fe20008f21070 */
[----:B------:R-:W-:Y:S01]  /*2430*/  IMAD.WIDE R8, R152, 0x100, RZ ;  /* 0x0000010098087825 */ /* 0x000fe200078e02ff */
[----:B------:R-:W-:Y:S01]  /*2440*/  UISETP.GT.U32.AND UP0, UPT, UR40, 0x3, !UP0 ;  /* 0x000000032800788c */ /* 0x000fe2000c704070 */
[----:B--2---:R-:W-:-:S02]  /*2450*/  ISETP.GE.AND P0, PT, R13, R6, PT ;  /* 0x000000060d00720c */ /* 0x004fc40003f06270 */
[----:B------:R-:W-:Y:S01]  /*2460*/  IMAD R12, R4, -0x2, R6 ;  /* 0xfffffffe040c7824 */ /* 0x000fe200078e0206 */
[----:B------:R-:W-:Y:S01]  /*2470*/  USEL UR5, URZ, 0x1, !UP1 ;  /* 0x000000013f057887 */ /* 0x000fe2000c800000 */
[----:B------:R-:W-:Y:S01]  /*2480*/  IMAD.SHL.U32 R6, R18, 0x2, RZ ;  /* 0x0000000212067824 */ /* 0x000fe200078e00ff */
[----:B------:R-:W-:Y:S01]  /*2490*/  ISETP.GE.OR P0, PT, R15, UR8, P0 ;  /* 0x000000080f007c0c */ /* 0x000fe20008706670 */
[----:B------:R-:W-:Y:S01]  /*24a0*/  IMAD R4, R21, UR6, RZ ;  /* 0x0000000615047c24 */ /* 0x000fe2000f8e02ff */
[----:B------:R-:W-:Y:S01]  /*24b0*/  USEL UR4, URZ, 0x1, !UP0 ;  /* 0x000000013f047887 */ /* 0x000fe2000c000000 */
[----:B------:R-:W-:Y:S01]  /*24c0*/  IMAD R0, R0, -0x40, R5 ;  /* 0xffffffc000007824 */ /* 0x000fe200078e0205 */
[----:B------:R-:W-:Y:S01]  /*24d0*/  LOP3.LUT R6, R13, 0x6, R6, 0xf8, !PT ;  /* 0x000000060d067812 */ /* 0x000fe200078ef806 */
[----:B------:R-:W-:Y:S01]  /*24e0*/  IMAD R11, R23, UR7, R4 ;  /* 0x00000007170b7c24 */ /* 0x000fe2000f8e0204 */
[----:B------:R-:W-:Y:S01]  /*24f0*/  LOP3.LUT R153, R8, R3, R10, 0xfe, !PT ;  /* 0x0000000308997212 */ /* 0x000fe200078efe0a */
[----:B------:R-:W-:Y:S01]  /*2500*/  ULOP3.LUT UR39, UR39, 0x3, URZ, 0xc0, !UPT ;  /* 0x0000000327277892 */ /* 0x000fe2000f8ec03f */
[----:B------:R-:W-:Y:S01]  /*2510*/  SHF.R.S32.HI R7, RZ, 0x1f, R6 ;  /* 0x0000001fff077819 */ /* 0x000fe20000011406 */
[----:B------:R-:W-:Y:S01]  /*2520*/  ULOP3.LUT UR38, UR4, UR38, UR5, 0x96, !UPT ;  /* 0x0000002604267292 */ /* 0x000fe2000f8e9605 */
[----:B------:R-:W-:Y:S01]  /*2530*/  IADD3 R3, -R15, UR8, R0 ;  /* 0x000000080f037c10 */ /* 0x000fe2000fffe100 */
[----:B------:R-:W-:-:S02]  /*2540*/  IMAD.IADD R0, R12, 0x1, -R13 ;  /* 0x000000010c007824 */ /* 0x000fc400078e0a0d */
[----:B------:R-:W-:-:S04]  /*2550*/  IMAD.WIDE.U32 R4, R23, UR6, R6 ;  /* 0x0000000617047c25 */ /* 0x000fc8000f8e0006 */
[----:B------:R-:W-:Y:S01]  /*2560*/  IMAD.IADD R11, R5, 0x1, R11 ;  /* 0x00000001050b7824 */ /* 0x000fe200078e020b */
[----:B------:R-:W-:Y:S01]  /*2570*/  MOV R10, R4 ;  /* 0x00000004000a7202 */ /* 0x000fe20000000f00 */
[----:B------:R-:W-:Y:S01]  /*2580*/  IMAD.MOV.U32 R152, RZ, RZ, -0x1 ;  /* 0xffffffffff987424 */ /* 0x000fe200078e00ff */
[----:B------:R-:W-:Y:S06]  /*2590*/  @P0 BRA `(.L_x_28) ;  /* 0x00000084006c0947 */ /* 0x000fec0003800000 */
[----:B------:R-:W0:Y:S01]  /*25a0*/  LDC.64 R4, c[0x0][0x5c8] ;  /* 0x00017200ff047b82 */ /* 0x000e220000000a00 */
[----:B-----5:R-:W-:Y:S01]  /*25b0*/  FSETP.NEU.AND P0, PT, R155, RZ, PT ;  /* 0x000000ff9b00720b */ /* 0x020fe20003f0d000 */
[----:B------:R-:W-:Y:S01]  /*25c0*/  BSSY B0, `(.L_x_28) ;  /* 0x0000858000007945 */ /* 0x000fe20003800000 */
[----:B------:R-:W-:-:S04]  /*25d0*/  ISETP.GT.AND P3, PT, R3, RZ, PT ;  /* 0x000000ff0300720c */ /* 0x000fc80003f64270 */
[----:B------:R-:W-:Y:S01]  /*25e0*/  ISETP.GT.AND P1, PT, R0, RZ, P3 ;  /* 0x000000ff0000720c */ /* 0x000fe20001f24270 */
[-C--:B0-----:R-:W-:Y:S02]  /*25f0*/  IMAD R12, R9, R4.reuse, RZ ;  /* 0x00000004090c7224 */ /* 0x081fe400078e02ff */
[----:B------:R-:W-:-:S04]  /*2600*/  IMAD.WIDE.U32 R166, R153, R4, R10 ;  /* 0x0000000499a67225 */ /* 0x000fc800078e000a */
[----:B------:R-:W-:-:S04]  /*2610*/  IMAD R11, R153, R5, R12 ;  /* 0x00000005990b7224 */ /* 0x000fc800078e020c */
[----:B------:R-:W-:Y:S01]  /*2620*/  IMAD.IADD R169, R167, 0x1, R11 ;  /* 0x00000001a7a97824 */ /* 0x000fe200078e020b */
[----:B------:R-:W-:Y:S06]  /*2630*/  @!P0 BRA `(.L_x_29) ;  /* 0x00000060000c8947 */ /* 0x000fec0003800000 */
[----:B------:R-:W0:Y:S01]  /*2640*/  LDC.64 R12, c[0x0][0x5b8] ;  /* 0x00016e00ff0c7b82 */ /* 0x000e220000000a00 */
[----:B------:R-:W-:-:S07]  /*2650*/  ULDC.64 UR4, c[0x0][0x5c0] ;  /* 0x0001700000047ab9 */ /* 0x000fce0000000a00 */
[----:B------:R-:W1:Y:S08]  /*2660*/  LDC.64 R14, c[0x0][0x5b0] ;  /* 0x00016c00ff0e7b82 */ /* 0x000e700000000a00 */
[----:B------:R-:W2:Y:S01]  /*2670*/  LDC.64 R10, c[0x0][0x5a8] ;  /* 0x00016a00ff0a7b82 */ /* 0x000ea20000000a00 */
[----:B0-----:R-:W-:-:S04]  /*2680*/  IMAD R20, R21, R12, RZ ;  /* 0x0000000c15147224 */ /* 0x001fc800078e02ff */
[C---:B------:R-:W-:Y:S02]  /*2690*/  IMAD R13, R23.reuse, R13, R20 ;  /* 0x0000000d170d7224 */ /* 0x040fe400078e0214 */
[----:B------:R-:W-:-:S04]  /*26a0*/  IMAD.WIDE.U32 R20, R23, R12, R6 ;  /* 0x0000000c17147225 */ /* 0x000fc800078e0006 */
[----:B-1----:R-:W-:Y:S02]  /*26b0*/  IMAD R156, R9, R14, RZ ;  /* 0x0000000e099c7224 */ /* 0x002fe400078e02ff */
[----:B------:R-:W-:Y:S02]  /*26c0*/  IMAD.IADD R157, R21, 0x1, R13 ;  /* 0x00000001159d7824 */ /* 0x000fe400078e020d */
[----:B------:R-:W-:Y:S02]  /*26d0*/  IMAD R167, R153, R15, R156 ;  /* 0x0000000f99a77224 */ /* 0x000fe400078e029c */
[----:B------:R-:W-:-:S04]  /*26e0*/  IMAD.MOV.U32 R156, RZ, RZ, R20 ;  /* 0x000000ffff9c7224 */ /* 0x000fc800078e0014 */
[----:B------:R-:W-:-:S04]  /*26f0*/  IMAD.WIDE.U32 R158, R153, R14, R156 ;  /* 0x0000000e999e7225 */ /* 0x000fc800078e009c */
[----:B------:R-:W-:Y:S01]  /*2700*/  IMAD.IADD R159, R159, 0x1, R167 ;  /* 0x000000019f9f7824 */ /* 0x000fe200078e02a7 */
[----:B--2---:R-:W-:-:S04]  /*2710*/  LEA R160, P0, R158, R10, 0x1 ;  /* 0x0000000a9ea07211 */ /* 0x004fc800078008ff */
[----:B------:R-:W-:-:S05]  /*2720*/  LEA.HI.X R161, R158, R11, R159, 0x1, P0 ;  /* 0x0000000b9ea17211 */ /* 0x000fca00000f0c9f */
[----:B------:R-:W2:Y:S01]  /*2730*/  @P1 LDG.E.LTC128B.U16 R165, desc[UR36][R160.64] ;  /* 0x00000024a0a51981 */ /* 0x000ea2000c1e1520 */
[----:B------:R-:W-:Y:S01]  /*2740*/  IMAD.WIDE.U32 R162, R153, R14, R6 ;  /* 0x0000000e99a27225 */ /* 0x000fe200078e0006 */
[----:B------:R-:W-:Y:S01]  /*2750*/  ISETP.GT.AND P2, PT, R0, 0x1, P3 ;  /* 0x000000010000780c */ /* 0x000fe20001f44270 */
[----:B------:R-:W-:Y:S02]  /*2760*/  BSSY B1, `(.L_x_30) ;  /* 0x0000012000017945 */ /* 0x000fe40003800000 */
[----:B------:R-:W-:Y:S02]  /*2770*/  IMAD.IADD R163, R167, 0x1, R163 ;  /* 0x00000001a7a37824 */ /* 0x000fe400078e02a3 */
[----:B------:R-:W-:-:S04]  /*2780*/  IMAD.WIDE.U32 R162, R23, R12, R162 ;  /* 0x0000000c17a27225 */ /* 0x000fc800078e00a2 */
[----:B--2---:R-:W-:-:S05]  /*2790*/  HADD2.F32 R158, -RZ, R165.H0_H0 ;  /* 0x200000a5ff9e7230 */ /* 0x004fca0000004100 */
[----:B------:R-:W-:Y:S01]  /*27a0*/  FMUL R159, R158, R155 ;  /* 0x0000009b9e9f7220 */ /* 0x000fe20000400000 */
[----:B------:R-:W-:-:S03]  /*27b0*/  LEA R158, P0, R166, UR4, 0x1 ;  /* 0x00000004a69e7c11 */ /* 0x000fc6000f8008ff */
[----:B------:R-:W-:Y:S01]  /*27c0*/  FFMA R159, R88, R154, R159 ;  /* 0x0000009a589f7223 */ /* 0x000fe2000000009f */
[----:B------:R-:W-:-:S04]  /*27d0*/  IMAD.IADD R88, R13, 0x1, R163 ;  /* 0x000000010d587824 */ /* 0x000fc800078e02a3 */
[----:B------:R-:W-:Y:S02]  /*27e0*/  F2FP.F16.F32.PACK_AB R161, RZ, R159 ;  /* 0x0000009fffa1723e */ /* 0x000fe400000000ff */
[----:B------:R-:W-:Y:S02]  /*27f0*/  LEA.HI.X R159, R166, UR5, R169, 0x1, P0 ;  /* 0x00000005a69f7c11 */ /* 0x000fe400080f0ca9 */
[----:B------:R-:W-:Y:S02]  /*2800*/  PRMT R163, R161, 0x7610, R163 ;  /* 0x00007610a1a37816 */ /* 0x000fe400000000a3 */
[----:B------:R-:W-:-:S03]  /*2810*/  LEA R160, P0, R162, R10, 0x1 ;  /* 0x0000000aa2a07211 */ /* 0x000fc600078008ff */
[----:B------:R0:W-:Y:S01]  /*2820*/  @P1 STG.E.U16 desc[UR36][R158.64], R163 ;  /* 0x000000a39e001986 */ /* 0x0001e2000c101524 */
[----:B------:R-:W-:Y:S02]  /*2830*/  LEA.HI.X R161, R162, R11, R88, 0x1, P0 ;  /* 0x0000000ba2a17211 */ /* 0x000fe400000f0c58 */
[C---:B------:R-:W-:Y:S02]  /*2840*/  SHF.L.U32 R162, R14.reuse, 0x3, RZ ;  /* 0x000000030ea27819 */ /* 0x040fe400000006ff */
[----:B0-----:R-:W-:Y:S01]  /*2850*/  SHF.L.U64.HI R163, R14, 0x3, R15 ;  /* 0x000000030ea37819 */ /* 0x001fe2000001020f */
[----:B------:R-:W-:Y:S06]  /*2860*/  @!P2 BRA `(.L_x_31) ;  /* 0x000000000004a947 */ /* 0x000fec0003800000 */
[----:B------:R0:W5:Y:S02]  /*2870*/  LDG.E.LTC128B.U16 R165, desc[UR36][R160.64+0x2] ;  /* 0x00000224a0a57981 */ /* 0x000164000c1e1520 */
.L_x_31:
[----:B------:R-:W-:Y:S05]  /*2880*/  BSYNC B1 ;  /* 0x0000000000017941 */ /* 0x000fea0003800000 */
.L_x_30:
[----:B-----5:R-:W-:Y:S01]  /*2890*/  HADD2.F32 R88, -RZ, R165.H0_H0 ;  /* 0x200000a5ff587230 */ /* 0x020fe20000004100 */
[----:B------:R-:W-:Y:S01]  /*28a0*/  ISETP.GT.AND P0, PT, R3, 0x8, PT ;  /* 0x000000080300780c */ /* 0x000fe20003f04270 */
[----:B------:R-:W-:Y:S01]  /*28b0*/  IMAD.WIDE.U32 R170, R153, R14, R162 ;  /* 0x0000000e99aa7225 */ /* 0x000fe200078e00a2 */
[----:B------:R-:W-:-:S03]  /*28c0*/  PRMT R172, R165, 0x7610, R172 ;  /* 0x00007610a5ac7816 */ /* 0x000fc600000000ac */
[----:B------:R-:W-:Y:S01]  /*28d0*/  FMUL R88, R88, R155 ;  /* 0x0000009b58587220 */ /* 0x000fe20000400000 */
[----:B------:R-:W-:Y:S01]  /*28e0*/  IMAD.IADD R169, R167, 0x1, R171 ;  /* 0x00000001a7a97824 */ /* 0x000fe200078e02ab */
[----:B------:R-:W-:Y:S02]  /*28f0*/  IADD3 R166, P4, R20, R170, RZ ;  /* 0x000000aa14a67210 */ /* 0x000fe40007f9e0ff */
[----:B------:R-:W-:Y:S01]  /*2900*/  FFMA R89, R89, R154, R88 ;  /* 0x0000009a59597223 */ /* 0x000fe20000000058 */
[----:B------:R-:W-:Y:S02]  /*2910*/  ISETP.GT.AND P1, PT, R0, RZ, P0 ;  /* 0x000000ff0000720c */ /* 0x000fe40000724270 */
[----:B------:R-:W-:Y:S01]  /*2920*/  IMAD.X R167, R169, 0x1, R157, P4 ;  /* 0x00000001a9a77824 */ /* 0x000fe200020e069d */
[----:B------:R-:W-:Y:S02]  /*2930*/  LEA R88, P4, R166, R10, 0x1 ;  /* 0x0000000aa6587211 */ /* 0x000fe400078808ff */
[----:B------:R-:W-:-:S02]  /*2940*/  F2FP.F16.F32.PACK_AB R168, RZ, R89 ;  /* 0x00000059ffa8723e */ /* 0x000fc400000000ff */
[----:B------:R-:W-:Y:S02]  /*2950*/  LEA.HI.X R89, R166, R11, R167, 0x1, P4 ;  /* 0x0000000ba6597211 */ /* 0x000fe400020f0ca7 */
[----:B------:R-:W-:-:S05]  /*2960*/  PRMT R171, R168, 0x7610, R171 ;  /* 0x00007610a8ab7816 */ /* 0x000fca00000000ab */
[----:B------:R1:W-:Y:S04]  /*2970*/  @P2 STG.E.U16 desc[UR36][R158.64+0x2], R171 ;  /* 0x000002ab9e002986 */ /* 0x0003e8000c101524 */
[----:B------:R2:W3:Y:S01]  /*2980*/  @P1 LDG.E.LTC128B.U16 R172, desc[UR36][R88.64] ;  /* 0x0000002458ac1981 */ /* 0x0004e2000c1e1520 */
[----:B------:R-:W-:Y:S01]  /*2990*/  IMAD.SHL.U32 R165, R4, 0x10, RZ ;  /* 0x0000001004a57824 */ /* 0x000fe200078e00ff */
[----:B------:R-:W-:Y:S01]  /*29a0*/  IADD3 R170, P2, R6, R170, RZ ;  /* 0x000000aa06aa7210 */ /* 0x000fe20007f5e0ff */
[----:B------:R-:W-:Y:S03]  /*29b0*/  BSSY B1, `(.L_x_32) ;  /* 0x0000011000017945 */ /* 0x000fe60003800000 */
[----:B------:R-:W-:Y:S01]  /*29c0*/  IADD3 R168, P4, R165, R158, RZ ;  /* 0x0000009ea5a87210 */ /* 0x000fe20007f9e0ff */
[----:B-1----:R-:W-:Y:S01]  /*29d0*/  IMAD.X R171, R7, 0x1, R169, P2 ;  /* 0x0000000107ab7824 */ /* 0x002fe200010e06a9 */
[----:B------:R-:W-:Y:S01]  /*29e0*/  ISETP.GT.AND P2, PT, R0, 0x1, P0 ;  /* 0x000000010000780c */ /* 0x000fe20000744270 */
[----:B------:R-:W-:-:S03]  /*29f0*/  IMAD.WIDE.U32 R170, R23, R12, R170 ;  /* 0x0000000c17aa7225 */ /* 0x000fc600078e00aa */
[----:B--2---:R-:W-:Y:S01]  /*2a00*/  LEA R88, P5, R170, R10, 0x1 ;  /* 0x0000000aaa587211 */ /* 0x004fe200078a08ff */
[----:B---3--:R-:W-:-:S05]  /*2a10*/  HADD2.F32 R166, -RZ, R172.H0_H0 ;  /* 0x200000acffa67230 */ /* 0x008fca0000004100 */
[----:B------:R-:W-:Y:S01]  /*2a20*/  FMUL R167, R166, R155 ;  /* 0x0000009ba6a77220 */ /* 0x000fe20000400000 */
[----:B------:R-:W-:-:S03]  /*2a30*/  IMAD.IADD R166, R13, 0x1, R171 ;  /* 0x000000010da67824 */ /* 0x000fc600078e02ab */
[----:B------:R-:W-:Y:S01]  /*2a40*/  FFMA R90, R90, R154, R167 ;  /* 0x0000009a5a5a7223 */ /* 0x000fe200000000a7 */
[----:B------:R-:W-:Y:S02]  /*2a50*/  SHF.L.U64.HI R167, R4, 0x4, R5 ;  /* 0x0000000404a77819 */ /* 0x000fe40000010205 */
[----:B------:R-:W-:Y:S02]  /*2a60*/  LEA.HI.X R89, R170, R11, R166, 0x1, P5 ;  /* 0x0000000baa597211 */ /* 0x000fe400028f0ca6 */
[----:B------:R-:W-:Y:S01]  /*2a70*/  F2FP.F16.F32.PACK_AB R90, RZ, R90 ;  /* 0x0000005aff5a723e */ /* 0x000fe200000000ff */
[----:B------:R-:W-:-:S05]  /*2a80*/  IMAD.X R169, R167, 0x1, R159, P4 ;  /* 0x00000001a7a97824 */ /* 0x000fca00020e069f */
[----:B------:R1:W-:Y:S01]  /*2a90*/  @P1 STG.E.U16 desc[UR36][R168.64], R90 ;  /* 0x0000005aa8001986 */ /* 0x0003e2000c101524 */
[----:B------:R-:W-:Y:S05]  /*2aa0*/  @!P2 BRA `(.L_x_33) ;  /* 0x000000000004a947 */ /* 0x000fea0003800000 */
[----:B------:R2:W5:Y:S02]  /*2ab0*/  LDG.E.LTC128B.U16 R172, desc[UR36][R88.64+0x2] ;  /* 0x0000022458ac7981 */ /* 0x000564000c1e1520 */
.L_x_33:
[----:B------:R-:W-:Y:S05]  /*2ac0*/  BSYNC B1 ;  /* 0x0000000000017941 */ /* 0x000fea0003800000 */
.L_x_32:
[----:B-1---5:R-:W-:Y:S01]  /*2ad0*/  HADD2.F32 R90, -RZ, R172.H0_H0 ;  /* 0x200000acff5a7230 */ /* 0x022fe20000004100 */
[----:B------:R-:W-:Y:S01]  /*2ae0*/  ISETP.GT.AND P1, PT, R0, 0x8, P3 ;  /* 0x000000080000780c */ /* 0x000fe20001f24270 */
[----:B------:R-:W-:Y:S03]  /*2af0*/  BSSY B1, `(.L_x_34) ;  /* 0x000000a000017945 */ /* 0x000fe60003800000 */
[----:B------:R-:W-:-:S04]  /*2b00*/  FMUL R90, R90, R155 ;  /* 0x0000009b5a5a7220 */ /* 0x000fc80000400000 */
[----:B------:R-:W-:Y:S01]  /*2b10*/  FFMA R90, R91, R154, R90 ;  /* 0x0000009a5b5a7223 */ /* 0x000fe2000000005a */
[----:B------:R-:W-:-:S04]  /*2b20*/  @P2 IMAD.MOV.U32 R91, RZ, RZ, R169 ;  /* 0x000000ffff5b2224 */ /* 0x000fc800078e00a9 */
[----:B------:R-:W-:-:S04]  /*2b30*/  F2FP.F16.F32.PACK_AB R90, RZ, R90 ;  /* 0x0000005aff5a723e */ /* 0x000fc800000000ff */
[----:B------:R-:W-:Y:S02]  /*2b40*/  PRMT R166, R90, 0x7610, R166 ;  /* 0x000076105aa67816 */ /* 0x000fe400000000a6 */
[----:B------:R-:W-:-:S05]  /*2b50*/  @P2 MOV R90, R168 ;  /* 0x000000a8005a2202 */ /* 0x000fca0000000f00 */
[----:B------:R1:W-:Y:S01]  /*2b60*/  @P2 STG.E.U16 desc[UR36][R90.64+0x2], R166 ;  /* 0x000002a65a002986 */ /* 0x0003e2000c101524 */
[----:B------:R-:W-:Y:S05]  /*2b70*/  @!P1 BRA `(.L_x_35) ;  /* 0x0000000000049947 */ /* 0x000fea0003800000 */
[----:B------:R3:W5:Y:S02]  /*2b80*/  LDG.E.LTC128B.U16 R172, desc[UR36][R160.64+0x10] ;  /* 0x00001024a0ac7981 */ /* 0x000764000c1e1520 */
.L_x_35:
[----:B------:R-:W-:Y:S05]  /*2b90*/  BSYNC B1 ;  /* 0x0000000000017941 */ /* 0x000fea0003800000 */
.L_x_34:
[----:B-1---5:R-:W-:Y:S01]  /*2ba0*/  HADD2.F32 R90, -RZ, R172.H0_H0 ;  /* 0x200000acff5a7230 */ /* 0x022fe20000004100 */
[----:B------:R-:W-:Y:S01]  /*2bb0*/  ISETP.GT.AND P2, PT, R0, 0x9, P3 ;  /* 0x000000090000780c */ /* 0x000fe20001f44270 */
[----:B------:R-:W-:Y:S03]  /*2bc0*/  BSSY B1, `(.L_x_36) ;  /* 0x000000a000017945 */ /* 0x000fe60003800000 */
[----:B------:R-:W-:Y:S01]  /*2bd0*/  FMUL R91, R90, R155 ;  /* 0x0000009b5a5b7220 */ /* 0x000fe20000400000 */
[----:B------:R-:W-:-:S03]  /*2be0*/  @P1 IMAD.MOV.U32 R90, RZ, RZ, R158 ;  /* 0x000000ffff5a1224 */ /* 0x000fc600078e009e */
[----:B------:R-:W-:-:S05]  /*2bf0*/  FFMA R91, R92, R154, R91 ;  /* 0x0000009a5c5b7223 */ /* 0x000fca000000005b */
[----:B------:R-:W-:-:S04]  /*2c00*/  F2FP.F16.F32.PACK_AB R91, RZ, R91 ;  /* 0x0000005bff5b723e */ /* 0x000fc800000000ff */
[----:B------:R-:W-:Y:S01]  /*2c10*/  PRMT R92, R91, 0x7610, R92 ;  /* 0x000076105b5c7816 */ /* 0x000fe2000000005c */
[----:B------:R-:W-:-:S05]  /*2c20*/  @P1 IMAD.MOV.U32 R91, RZ, RZ, R159 ;  /* 0x000000ffff5b1224 */ /* 0x000fca00078e009f */
[----:B------:R1:W-:Y:S01]  /*2c30*/  @P1 STG.E.U16 desc[UR36][R90.64+0x10], R92 ;  /* 0x0000105c5a001986 */ /* 0x0003e2000c101524 */
[----:B------:R-:W-:Y:S05]  /*2c40*/  @!P2 BRA `(.L_x_37) ;  /* 0x000000000004a947 */ /* 0x000fea0003800000 */
[----:B------:R4:W5:Y:S02]  /*2c50*/  LDG.E.LTC128B.U16 R172, desc[UR36][R160.64+0x12] ;  /* 0x00001224a0ac7981 */ /* 0x000964000c1e1520 */
.L_x_37:
[----:B------:R-:W-:Y:S05]  /*2c60*/  BSYNC B1 ;  /* 0x0000000000017941 */ /* 0x000fea0003800000 */
.L_x_36:
[----:B-1---5:R-:W-:Y:S01]  /*2c70*/  HADD2.F32 R90, -RZ, R172.H0_H0 ;  /* 0x200000acff5a7230 */ /* 0x022fe20000004100 */
[----:B------:R-:W-:Y:S01]  /*2c80*/  ISETP.GT.AND P1, PT, R0, 0x8, P0 ;  /* 0x000000080000780c */ /* 0x000fe20000724270 */
[----:B------:R-:W-:Y:S01]  /*2c90*/  @P2 IMAD.MOV.U32 R91, RZ, RZ, R159 ;  /* 0x000000ffff5b2224 */ /* 0x000fe200078e009f */
[----:B------:R-:W-:Y:S02]  /*2ca0*/  BSSY B1, `(.L_x_38) ;  /* 0x0000009000017945 */ /* 0x000fe40003800000 */
[----:B------:R-:W-:-:S04]  /*2cb0*/  FMUL R90, R90, R155 ;  /* 0x0000009b5a5a7220 */ /* 0x000fc80000400000 */
[----:B------:R-:W-:-:S05]  /*2cc0*/  FFMA R90, R93, R154, R90 ;  /* 0x0000009a5d5a7223 */ /* 0x000fca000000005a */
[----:B------:R-:W-:-:S04]  /*2cd0*/  F2FP.F16.F32.PACK_AB R90, RZ, R90 ;  /* 0x0000005aff5a723e */ /* 0x000fc800000000ff */
[----:B------:R-:W-:Y:S01]  /*2ce0*/  PRMT R92, R90, 0x7610, R92 ;  /* 0x000076105a5c7816 */ /* 0x000fe2000000005c */
[----:B------:R-:W-:-:S05]  /*2cf0*/  @P2 IMAD.MOV.U32 R90, RZ, RZ, R158 ;  /* 0x000000ffff5a2224 */ /* 0x000fca00078e009e */
[----:B------:R1:W-:Y:S01]  /*2d00*/  @P2 STG.E.U16 desc[UR36][R90.64+0x12], R92 ;  /* 0x0000125c5a002986 */ /* 0x0003e2000c101524 */
[----:B------:R-:W-:Y:S05]  /*2d10*/  @!P1 BRA `(.L_x_39) ;  /* 0x0000000000049947 */ /* 0x000fea0003800000 */
[----:B------:R0:W5:Y:S02]  /*2d20*/  LDG.E.LTC128B.U16 R172, desc[UR36][R88.64+0x10] ;  /* 0x0000102458ac7981 */ /* 0x000164000c1e1520 */
.L_x_39:
[----:B------:R-:W-:Y:S05]  /*2d30*/  BSYNC B1 ;  /* 0x0000000000017941 */ /* 0x000fea0003800000 */
.L_x_38:
[----:B-1---5:R-:W-:Y:S01]  /*2d40*/  HADD2.F32 R90, -RZ, R172.H0_H0 ;  /* 0x200000acff5a7230 */ /* 0x022fe20000004100 */
[----:B------:R-:W-:Y:S01]  /*2d50*/  ISETP.GT.AND P2, PT, R0, 0x9, P0 ;  /* 0x000000090000780c */ /* 0x000fe20000744270 */
[----:B------:R-:W-:Y:S03]  /*2d60*/  BSSY B1, `(.L_x_40) ;  /* 0x000000a000017945 */ /* 0x000fe60003800000 */
[----:B------:R-:W-:Y:S01]  /*2d70*/  FMUL R91, R90, R155 ;  /* 0x0000009b5a5b7220 */ /* 0x000fe20000400000 */
[----:B------:R-:W-:-:S03]  /*2d80*/  @P1 IMAD.MOV.U32 R90, RZ, RZ, R168 ;  /* 0x000000ffff5a1224 */ /* 0x000fc600078e00a8 */
[----:B------:R-:W-:-:S05]  /*2d90*/  FFMA R91, R94, R154, R91 ;  /* 0x0000009a5e5b7223 */ /* 0x000fca000000005b */
[----:B------:R-:W-:-:S04]  /*2da0*/  F2FP.F16.F32.PACK_AB R91, RZ, R91 ;  /* 0x0000005bff5b723e */ /* 0x000fc800000000ff */
[----:B------:R-:W-:Y:S02]  /*2db0*/  PRMT R92, R91, 0x7610, R92 ;  /* 0x000076105b5c7816 */ /* 0x000fe4000000005c */
[----:B------:R-:W-:-:S05]  /*2dc0*/  @P1 MOV R91, R169 ;  /* 0x000000a9005b1202 */ /* 0x000fca0000000f00 */
[----:B------:R1:W-:Y:S01]  /*2dd0*/  @P1 STG.E.U16 desc[UR36][R90.64+0x10], R92 ;  /* 0x0000105c5a001986 */ /* 0x0003e2000c101524 */
[----:B------:R-:W-:Y:S05]  /*2de0*/  @!P2 BRA `(.L_x_41) ;  /* 0x000000000004a947 */ /* 0x000fea0003800000 */
[----:B------:R0:W5:Y:S02]  /*2df0*/  LDG.E.LTC128B.U16 R172, desc[UR36][R88.64+0x12] ;  /* 0x0000122458ac7981 */ /* 0x000164000c1e1520 */
.L_x_41:
[----:B------:R-:W-:Y:S05]  /*2e00*/  BSYNC B1 ;  /* 0x0000000000017941 */ /* 0x000fea0003800000 */
.L_x_40:
        /* <DEDUP_REMOVED lines=12> */
.L_x_43:
[----:B------:R-:W-:Y:S05]  /*2ed0*/  BSYNC B1 ;  /* 0x0000000000017941 */ /* 0x000fea0003800000 */
.L_x_42:
        /* <DEDUP_REMOVED lines=12> */
.L_x_45:
[----:B------:R-:W-:Y:S05]  /*2fa0*/  BSYNC B1 ;  /* 0x0000000000017941 */ /* 0x000fea0003800000 */
.L_x_44:
        /* <DEDUP_REMOVED lines=12> */
.L_x_47:
[----:B------:R-:W-:Y:S05]  /*3070*/  BSYNC B1 ;  /* 0x0000000000017941 */ /* 0x000fea0003800000 */
.L_x_46:
[----:B-1---5:R-:W-:Y:S01]  /*3080*/  HADD2.F32 R90, -RZ, R172.H0_H0 ;  /* 0x200000acff5a7230 */ /* 0x022fe20000004100 */
[----:B------:R-:W-:Y:S01]  /*3090*/  ISETP.GT.AND P2, PT, R0, 0x11, P0 ;  /* 0x000000110000780c */ /* 0x000fe20000744270 */
[----:B------:R-:W-:Y:S03]  /*30a0*/  BSSY B1, `(.L_x_48) ;  /* 0x000000a000017945 */ /* 0x000fe60003800000 */
[----:B------:R-:W-:Y:S01]  /*30b0*/  FMUL R91, R90, R155 ;  /* 0x0000009b5a5b7220 */ /* 0x000fe20000400000 */
[----:B------:R-:W-:-:S03]  /*30c0*/  @P1 MOV R90, R168 ;  /* 0x000000a8005a1202 */ /* 0x000fc60000000f00 */
[----:B------:R-:W-:-:S05]  /*30d0*/  FFMA R91, R98, R154, R91 ;  /* 0x0000009a625b7223 */ /* 0x000fca000000005b */
[----:B------:R-:W-:-:S04]  /*30e0*/  F2FP.F16.F32.PACK_AB R91, RZ, R91 ;  /* 0x0000005bff5b723e */ /* 0x000fc800000000ff */
[----:B------:R-:W-:Y:S01]  /*30f0*/  PRMT R92, R91, 0x7610, R92 ;  /* 0x000076105b5c7816 */ /* 0x000fe2000000005c */
[----:B------:R-:W-:-:S05]  /*3100*/  @P1 IMAD.MOV.U32 R91, RZ, RZ, R169 ;  /* 0x000000ffff5b1224 */ /* 0x000fca00078e00a9 */
[----:B------:R1:W-:Y:S01]  /*3110*/  @P1 STG.E.U16 desc[UR36][R90.64+0x20], R92 ;  /* 0x0000205c5a001986 */ /* 0x0003e2000c101524 */
[----:B------:R-:W-:Y:S05]  /*3120*/  @!P2 BRA `(.L_x_49) ;  /* 0x000000000004a947 */ /* 0x000fea0003800000 */
[----:B------:R0:W5:Y:S02]  /*3130*/  LDG.E.LTC128B.U16 R172, desc[UR36][R88.64+0x22] ;  /* 0x0000222458ac7981 */ /* 0x000164000c1e1520 */
.L_x_49:
[----:B------:R-:W-:Y:S05]  /*3140*/  BSYNC B1 ;  /* 0x0000000000017941 */ /* 0x000fea0003800000 */
.L_x_48:
        /* <DEDUP_REMOVED lines=12> */
.L_x_51:
[----:B------:R-:W-:Y:S05]  /*3210*/  BSYNC B1 ;  /* 0x0000000000017941 */ /* 0x000fea0003800000 */
.L_x_50:
        /* <DEDUP_REMOVED lines=12> */
.L_x_53:
[----:B------:R-:W-:Y:S05]  /*32e0*/  BSYNC B1 ;  /* 0x0000000000017941 */ /* 0x000fea0003800000 */
.L_x_52:
[----:B-1---5:R-:W-:Y:S01]  /*32f0*/  HADD2.F32 R90, -RZ, R172.H0_H0 ;  /* 0x200000acff5a7230 */ /* 0x022fe20000004100 */
[----:B------:R-:W-:Y:S01]  /*3300*/  @P2 MOV R91, R159 ;  /* 0x0000009f005b2202 */ /* 0x000fe20000000f00 */
[----:B------:R-:W-:Y:S01]  /*3310*/  BSSY B1, `(.L_x_54) ;  /* 0x000000a000017945 */ /* 0x000fe20003800000 */
[----:B------:R-:W-:Y:S02]  /*3320*/  ISETP.GT.AND P1, PT, R0, 0x18, P0 ;  /* 0x000000180000780c */ /* 0x000fe40000724270 */
        /* <DEDUP_REMOVED lines=8> */
.L_x_55:
[----:B------:R-:W-:Y:S05]  /*33b0*/  BSYNC B1 ;  /* 0x0000000000017941 */ /* 0x000fea0003800000 */
.L_x_54:
        /* <DEDUP_REMOVED lines=12> */
.L_x_57:
[----:B------:R-:W-:Y:S05]  /*3480*/  BSYNC B1 ;  /* 0x0000000000017941 */ /* 0x000fea0003800000 */
.L_x_56:
        /* <DEDUP_REMOVED lines=12> */
.L_x_59:
[----:B------:R-:W-:Y:S05]  /*3550*/  BSYNC B1 ;  /* 0x0000000000017941 */ /* 0x000fea0003800000 */
.L_x_58:
        /* <DEDUP_REMOVED lines=12> */
.L_x_61:
[----:B------:R-:W-:Y:S05]  /*3620*/  BSYNC B1 ;  /* 0x0000000000017941 */ /* 0x000fea0003800000 */
.L_x_60:
[----:B-1---5:R-:W-:Y:S01]  /*3630*/  HADD2.F32 R90, -RZ, R172.H0_H0 ;  /* 0x200000acff5a7230 */ /* 0x022fe20000004100 */
[----:B------:R-:W-:Y:S01]  /*3640*/  ISETP.GT.AND P1, PT, R0, 0x20, P0 ;  /* 0x000000200000780c */ /* 0x000fe20000724270 */
[----:B------:R-:W-:Y:S01]  /*3650*/  @P2 IMAD.MOV.U32 R91, RZ, RZ, R159 ;  /* 0x000000ffff5b2224 */ /* 0x000fe200078e009f */
[----:B------:R-:W-:Y:S02]  /*3660*/  BSSY B1, `(.L_x_62) ;  /* 0x0000009000017945 */ /* 0x000fe40003800000 */
[----:B------:R-:W-:-:S04]  /*3670*/  FMUL R90, R90, R155 ;  /* 0x0000009b5a5a7220 */ /* 0x000fc80000400000 */
[----:B------:R-:W-:-:S05]  /*3680*/  FFMA R90, R105, R154, R90 ;  /* 0x0000009a695a7223 */ /* 0x000fca000000005a */
[----:B------:R-:W-:-:S04]  /*3690*/  F2FP.F16.F32.PACK_AB R90, RZ, R90 ;  /* 0x0000005aff5a723e */ /* 0x000fc800000000ff */
[----:B------:R-:W-:Y:S02]  /*36a0*/  PRMT R92, R90, 0x7610, R92 ;  /* 0x000076105a5c7816 */ /* 0x000fe4000000005c */
[----:B------:R-:W-:-:S05]  /*36b0*/  @P2 MOV R90, R158 ;  /* 0x0000009e005a2202 */ /* 0x000fca0000000f00 */
[----:B------:R1:W-:Y:S01]  /*36c0*/  @P2 STG.E.U16 desc[UR36][R90.64+0x42], R92 ;  /* 0x0000425c5a002986 */ /* 0x0003e2000c101524 */
[----:B------:R-:W-:Y:S05]  /*36d0*/  @!P1 BRA `(.L_x_63) ;  /* 0x0000000000049947 */ /* 0x000fea0003800000 */
[----:B------:R0:W5:Y:S02]  /*36e0*/  LDG.E.LTC128B.U16 R172, desc[UR36][R88.64+0x40] ;  /* 0x0000402458ac7981 */ /* 0x000164000c1e1520 */
.L_x_63:
[----:B------:R-:W-:Y:S05]  /*36f0*/  BSYNC B1 ;  /* 0x0000000000017941 */ /* 0x000fea0003800000 */
.L_x_62:
        /* <DEDUP_REMOVED lines=12> */
.L_x_65:
[----:B------:R-:W-:Y:S05]  /*37c0*/  BSYNC B1 ;  /* 0x0000000000017941 */ /* 0x000fea0003800000 */
.L_x_64:
        /* <DEDUP_REMOVED lines=12> */
.L_x_67:
[----:B------:R-:W-:Y:S05]  /*3890*/  BSYNC B1 ;  /* 0x0000000000017941 */ /* 0x000fea0003800000 */
.L_x_66:
        /* <DEDUP_REMOVED lines=12> */
.L_x_69:
[----:B------:R-:W-:Y:S05]  /*3960*/  BSYNC B1 ;  /* 0x0000000000017941 */ /* 0x000fea0003800000 */
.L_x_68:
        /* <DEDUP_REMOVED lines=12> */
.L_x_71:
[----:B------:R-:W-:Y:S05]  /*3a30*/  BSYNC B1 ;  /* 0x0000000000017941 */ /* 0x000fea0003800000 */
.L_x_70:
        /* <DEDUP_REMOVED lines=12> */
.L_x_73:
[----:B------:R-:W-:Y:S05]  /*3b00*/  BSYNC B1 ;  /* 0x0000000000017941 */ /* 0x000fea0003800000 */
.L_x_72:
        /* <DEDUP_REMOVED lines=12> */
.L_x_75:
[----:B------:R-:W-:Y:S05]  /*3bd0*/  BSYNC B1 ;  /* 0x0000000000017941 */ /* 0x000fea0003800000 */
.L_x_74:
        /* <DEDUP_REMOVED lines=12> */
.L_x_77:
[----:B------:R-:W-:Y:S05]  /*3ca0*/  BSYNC B1 ;  /* 0x0000000000017941 */ /* 0x000fea0003800000 */
.L_x_76:
        /* <DEDUP_REMOVED lines=12> */
.L_x_79:
[----:B------:R-:W-:Y:S05]  /*3d70*/  BSYNC B1 ;  /* 0x0000000000017941 */ /* 0x000fea0003800000 */
.L_x_78:
        /* <DEDUP_REMOVED lines=12> */
.L_x_81:
[----:B------:R-:W-:Y:S05]  /*3e40*/  BSYNC B1 ;  /* 0x0000000000017941 */ /* 0x000fea0003800000 */
.L_x_80:
        /* <DEDUP_REMOVED lines=12> */
.L_x_83:
[----:B------:R-:W-:Y:S05]  /*3f10*/  BSYNC B1 ;  /* 0x0000000000017941 */ /* 0x000fea0003800000 */
.L_x_82:
        /* <DEDUP_REMOVED lines=12> */
.L_x_85:
[----:B------:R-:W-:Y:S05]  /*3fe0*/  BSYNC B1 ;  /* 0x0000000000017941 */ /* 0x000fea0003800000 */
.L_x_84:
        /* <DEDUP_REMOVED lines=12> */
.L_x_87:
[----:B------:R-:W-:Y:S05]  /*40b0*/  BSYNC B1 ;  /* 0x0000000000017941 */ /* 0x000fea0003800000 */
.L_x_86:
        /* <DEDUP_REMOVED lines=12> */
.L_x_89:
[----:B------:R-:W-:Y:S05]  /*4180*/  BSYNC B1 ;  /* 0x0000000000017941 */ /* 0x000fea0003800000 */
.L_x_88:
        /* <DEDUP_REMOVED lines=12> */
.L_x_91:
[----:B------:R-:W-:Y:S05]  /*4250*/  BSYNC B1 ;  /* 0x0000000000017941 */ /* 0x000fea0003800000 */
.L_x_90:
        /* <DEDUP_REMOVED lines=12> */
.L_x_93:
[----:B------:R-:W-:Y:S05]  /*4320*/  BSYNC B1 ;  /* 0x0000000000017941 */ /* 0x000fea0003800000 */
.L_x_92:
        /* <DEDUP_REMOVED lines=12> */
.L_x_95:
[----:B------:R-:W-:Y:S05]  /*43f0*/  BSYNC B1 ;  /* 0x0000000000017941 */ /* 0x000fea0003800000 */
.L_x_94:
        /* <DEDUP_REMOVED lines=12> */
.L_x_97:
[----:B------:R-:W-:Y:S05]  /*44c0*/  BSYNC B1 ;  /* 0x0000000000017941 */ /* 0x000fea0003800000 */
.L_x_96:
        /* <DEDUP_REMOVED lines=12> */
.L_x_99:
[----:B------:R-:W-:Y:S05]  /*4590*/  BSYNC B1 ;  /* 0x0000000000017941 */ /* 0x000fea0003800000 */
.L_x_98:
        /* <DEDUP_REMOVED lines=12> */
.L_x_101:
[----:B------:R-:W-:Y:S05]  /*4660*/  BSYNC B1 ;  /* 0x0000000000017941 */ /* 0x000fea0003800000 */
.L_x_100:
        /* <DEDUP_REMOVED lines=12> */
.L_x_103:
[----:B------:R-:W-:Y:S05]  /*4730*/  BSYNC B1 ;  /* 0x0000000000017941 */ /* 0x000fea0003800000 */
.L_x_102:
        /* <DEDUP_REMOVED lines=12> */
.L_x_105:
[----:B------:R-:W-:Y:S05]  /*4800*/  BSYNC B1 ;  /* 0x0000000000017941 */ /* 0x000fea0003800000 */
.L_x_104:
        /* <DEDUP_REMOVED lines=12> */
.L_x_107:
[----:B------:R-:W-:Y:S05]  /*48d0*/  BSYNC B1 ;  /* 0x0000000000017941 */ /* 0x000fea0003800000 */
.L_x_106:
        /* <DEDUP_REMOVED lines=12> */
.L_x_109:
[----:B------:R-:W-:Y:S05]  /*49a0*/  BSYNC B1 ;  /* 0x0000000000017941 */ /* 0x000fea0003800000 */
.L_x_108:
        /* <DEDUP_REMOVED lines=12> */
.L_x_111:
[----:B------:R-:W-:Y:S05]  /*4a70*/  BSYNC B1 ;  /* 0x0000000000017941 */ /* 0x000fea0003800000 */
.L_x_110:
        /* <DEDUP_REMOVED lines=12> */
.L_x_113:
[----:B------:R-:W-:Y:S05]  /*4b40*/  BSYNC B1 ;  /* 0x0000000000017941 */ /* 0x000fea0003800000 */
.L_x_112:
        /* <DEDUP_REMOVED lines=12> */
.L_x_115:
[----:B------:R-:W-:Y:S05]  /*4c10*/  BSYNC B1 ;  /* 0x0000000000017941 */ /* 0x000fea0003800000 */
.L_x_114:
        /* <DEDUP_REMOVED lines=12> */
.L_x_117:
[----:B------:R-:W-:Y:S05]  /*4ce0*/  BSYNC B1 ;  /* 0x0000000000017941 */ /* 0x000fea0003800000 */
.L_x_116:
        /* <DEDUP_REMOVED lines=12> */
.L_x_119:
[----:B------:R-:W-:Y:S05]  /*4db0*/  BSYNC B1 ;  /* 0x0000000000017941 */ /* 0x000fea0003800000 */
.L_x_118:
        /* <DEDUP_REMOVED lines=12> */
.L_x_121:
[----:B------:R-:W-:Y:S05]  /*4e80*/  BSYNC B1 ;  /* 0x0000000000017941 */ /* 0x000fea0003800000 */
.L_x_120:
        /* <DEDUP_REMOVED lines=12> */
.L_x_123:
[----:B------:R-:W-:Y:S05]  /*4f50*/  BSYNC B1 ;  /* 0x0000000000017941 */ /* 0x000fea0003800000 */
.L_x_122:
        /* <DEDUP_REMOVED lines=12> */
.L_x_125:
[----:B------:R-:W-:Y:S05]  /*5020*/  BSYNC B1 ;  /* 0x0000000000017941 */ /* 0x000fea0003800000 */
.L_x_124:
        /* <DEDUP_REMOVED lines=12> */
.L_x_127:
[----:B------:R-:W-:Y:S05]  /*50f0*/  BSYNC B1 ;  /* 0x0000000000017941 */ /* 0x000fea0003800000 */
.L_x_126:
        /* <DEDUP_REMOVED lines=12> */
.L_x_129:
[----:B------:R-:W-:Y:S05]  /*51c0*/  BSYNC B1 ;  /* 0x0000000000017941 */ /* 0x000fea0003800000 */
.L_x_128:
        /* <DEDUP_REMOVED lines=12> */
.L_x_131:
[----:B------:R-:W-:Y:S05]  /*5290*/  BSYNC B1 ;  /* 0x0000000000017941 */ /* 0x000fea0003800000 */
.L_x_130:
        /* <DEDUP_REMOVED lines=12> */
.L_x_133:
[----:B------:R-:W-:Y:S05]  /*5360*/  BSYNC B1 ;  /* 0x0000000000017941 */ /* 0x000fea0003800000 */
.L_x_132:
        /* <DEDUP_REMOVED lines=12> */
.L_x_135:
[----:B------:R-:W-:Y:S05]  /*5430*/  BSYNC B1 ;  /* 0x0000000000017941 */ /* 0x000fea0003800000 */
.L_x_134:
        /* <DEDUP_REMOVED lines=12> */
.L_x_137:
[----:B------:R-:W-:Y:S05]  /*5500*/  BSYNC B1 ;  /* 0x0000000000017941 */ /* 0x000fea0003800000 */
.L_x_136:
        /* <DEDUP_REMOVED lines=12> */
.L_x_139:
[----:B------:R-:W-:Y:S05]  /*55d0*/  BSYNC B1 ;  /* 0x0000000000017941 */ /* 0x000fea0003800000 */
.L_x_138:
        /* <DEDUP_REMOVED lines=12> */
.L_x_141:
[----:B------:R-:W-:Y:S05]  /*56a0*/  BSYNC B1 ;  /* 0x0000000000017941 */ /* 0x000fea0003800000 */
.L_x_140:
        /* <DEDUP_REMOVED lines=12> */
.L_x_143:
[----:B------:R-:W-:Y:S05]  /*5770*/  BSYNC B1 ;  /* 0x0000000000017941 */ /* 0x000fea0003800000 */
.L_x_142:
        /* <DEDUP_REMOVED lines=12> */
.L_x_145:
[----:B------:R-:W-:Y:S05]  /*5840*/  BSYNC B1 ;  /* 0x0000000000017941 */ /* 0x000fea0003800000 */
.L_x_144:
        /* <DEDUP_REMOVED lines=12> */
.L_x_147:
[----:B------:R-:W-:Y:S05]  /*5910*/  BSYNC B1 ;  /* 0x0000000000017941 */ /* 0x000fea0003800000 */
.L_x_146:
        /* <DEDUP_REMOVED lines=12> */
.L_x_149:
[----:B------:R-:W-:Y:S05]  /*59e0*/  BSYNC B1 ;  /* 0x0000000000017941 */ /* 0x000fea0003800000 */
.L_x_148:
        /* <DEDUP_REMOVED lines=12> */
.L_x_151:
[----:B------:R-:W-:Y:S05]  /*5ab0*/  BSYNC B1 ;  /* 0x0000000000017941 */ /* 0x000fea0003800000 */
.L_x_150:
[----:B-----5:R-:W-:Y:S01]  /*5ac0*/  HADD2.F32 R8, -RZ, R172.H0_H0 ;  /* 0x200000acff087230 */ /* 0x020fe20000004100 */
[----:B------:R-:W-:Y:S01]  /*5ad0*/  ISETP.GT.AND P1, PT, R0, 0x79, P0 ;  /* 0x000000790000780c */ /* 0x000fe20000724270 */
[----:B------:R-:W-:Y:S01]  /*5ae0*/  BSSY B1, `(.L_x_152) ;  /* 0x000000c000017945 */ /* 0x000fe20003800000 */
[----:B------:R-:W-:Y:S02]  /*5af0*/  IADD3 R153, P0, R153, 0x80, RZ ;  /* 0x0000008099997810 */ /* 0x000fe40007f1e0ff */
[----:B-1----:R-:W-:Y:S01]  /*5b00*/  FMUL R91, R8, R155 ;  /* 0x0000009b085b7220 */ /* 0x002fe20000400000 */
[----:B------:R-:W-:-:S03]  /*5b10*/  @P2 MOV R8, R168 ;  /* 0x000000a800082202 */ /* 0x000fc60000000f00 */
[----:B------:R-:W-:-:S05]  /*5b20*/  FFMA R91, R150, R154, R91 ;  /* 0x0000009a965b7223 */ /* 0x000fca000000005b */
[----:B------:R-:W-:-:S04]  /*5b30*/  F2FP.F16.F32.PACK_AB R91, RZ, R91 ;  /* 0x0000005bff5b723e */ /* 0x000fc800000000ff */
[----:B------:R-:W-:Y:S01]  /*5b40*/  PRMT R90, R91, 0x7610, R90 ;  /* 0x000076105b5a7816 */ /* 0x000fe2000000005a */
[----:B------:R-:W-:Y:S02]  /*5b50*/  IMAD.X R91, RZ, RZ, R9, P0 ;  /* 0x000000ffff5b7224 */ /* 0x000fe400000e0609 */
[----:B------:R-:W-:-:S05]  /*5b60*/  @P2 IMAD.MOV.U32 R9, RZ, RZ, R169 ;  /* 0x000000ffff092224 */ /* 0x000fca00078e00a9 */
[----:B------:R1:W-:Y:S01]  /*5b70*/  @P2 STG.E.U16 desc[UR36][R8.64+0xf0], R90 ;  /* 0x0000f05a08002986 */ /* 0x0003e2000c101524 */
[----:B------:R-:W-:Y:S05]  /*5b80*/  @!P1 BRA `(.L_x_153) ;  /* 0x0000000000049947 */ /* 0x000fea0003800000 */
[----:B------:R0:W5:Y:S02]  /*5b90*/  LDG.E.LTC128B.U16 R172, desc[UR36][R88.64+0xf2] ;  /* 0x0000f22458ac7981 */ /* 0x000164000c1e1520 */
.L_x_153:
[----:B------:R-:W-:Y:S05]  /*5ba0*/  BSYNC B1 ;  /* 0x0000000000017941 */ /* 0x000fea0003800000 */
.L_x_152:
[----:B-1---5:R-:W-:Y:S01]  /*5bb0*/  HADD2.F32 R8, -RZ, R172.H0_H0 ;  /* 0x200000acff087230 */ /* 0x022fe20000004100 */
[----:B------:R-:W-:Y:S01]  /*5bc0*/  ISETP.GT.AND P0, PT, R3, 0x80, PT ;  /* 0x000000800300780c */ /* 0x000fe20003f04270 */
[----:B------:R-:W-:-:S03]  /*5bd0*/  IMAD R90, R91, R14, RZ ;  /* 0x0000000e5b5a7224 */ /* 0x000fc600078e02ff */
[----:B0-2---:R-:W-:Y:S01]  /*5be0*/  FMUL R88, R8, R155 ;  /* 0x0000009b08587220 */ /* 0x005fe20000400000 */
[C---:B------:R-:W-:Y:S01]  /*5bf0*/  IMAD R97, R153.reuse, R15, R90 ;  /* 0x0000000f99617224 */ /* 0x040fe200078e025a */
[----:B------:R-:W-:Y:S01]  /*5c00*/  ISETP.GT.AND P3, PT, R0, RZ, P0 ;  /* 0x000000ff0000720c */ /* 0x000fe20000764270 */
[----:B------:R-:W-:-:S04]  /*5c10*/  IMAD.WIDE.U32 R8, R153, R14, R156 ;  /* 0x0000000e99087225 */ /* 0x000fc800078e009c */
[----:B------:R-:W-:Y:S01]  /*5c20*/  FFMA R151, R151, R154, R88 ;  /* 0x0000009a97977223 */ /* 0x000fe20000000058 */
[----:B------:R-:W-:Y:S01]  /*5c30*/  IMAD.IADD R9, R9, 0x1, R97 ;  /* 0x0000000109097824 */ /* 0x000fe200078e0261 */
[----:B------:R-:W-:-:S03]  /*5c40*/  LEA R88, P2, R8, R10, 0x1 ;  /* 0x0000000a08587211 */ /* 0x000fc600078408ff */
[----:B------:R-:W-:Y:S02]  /*5c50*/  F2FP.F16.F32.PACK_AB R151, RZ, R151 ;  /* 0x00000097ff97723e */ /* 0x000fe400000000ff */
[----:B------:R-:W-:-:S03]  /*5c60*/  LEA.HI.X R89, R8, R11, R9, 0x1, P2 ;  /* 0x0000000b08597211 */ /* 0x000fc600010f0c09 */
[----:B------:R0:W-:Y:S04]  /*5c70*/  @P1 STG.E.U16 desc[UR36][R168.64+0xf2], R151 ;  /* 0x0000f297a8001986 */ /* 0x0001e8000c101524 */
[----:B------:R-:W2:Y:S01]  /*5c80*/  @P3 LDG.E.LTC128B.U16 R172, desc[UR36][R88.64] ;  /* 0x0000002458ac3981 */ /* 0x000ea2000c1e1520 */
[----:B------:R-:W-:Y:S01]  /*5c90*/  IMAD.WIDE.U32 R8, R153, R14, R6 ;  /* 0x0000000e99087225 */ /* 0x000fe200078e0006 */
[----:B------:R-:W-:Y:S01]  /*5ca0*/  SHF.L.U64.HI R95, R4, 0x8, R5 ;  /* 0x00000008045f7819 */ /* 0x000fe20000010205 */
[----:B------:R-:W-:Y:S01]  /*5cb0*/  BSSY B1, `(.L_x_154) ;  /* 0x0000011000017945 */ /* 0x000fe20003800000 */
[----:B------:R-:W-:Y:S01]  /*5cc0*/  ISETP.GT.AND P2, PT, R0, 0x1, P0 ;  /* 0x000000010000780c */ /* 0x000fe20000744270 */
[----:B------:R-:W-:Y:S02]  /*5cd0*/  IMAD.IADD R9, R97, 0x1, R9 ;  /* 0x0000000161097824 */ /* 0x000fe400078e0209 */
[----:B------:R-:W-:-:S02]  /*5ce0*/  IMAD.SHL.U32 R93, R4, 0x100, RZ ;  /* 0x00000100045d7824 */ /* 0x000fc400078e00ff */
[----:B--2---:R-:W-:-:S05]  /*5cf0*/  HADD2.F32 R90, -RZ, R172.H0_H0 ;  /* 0x200000acff5a7230 */ /* 0x004fca0000004100 */
[----:B------:R-:W-:Y:S01]  /*5d00*/  FMUL R15, R90, R155 ;  /* 0x0000009b5a0f7220 */ /* 0x000fe20000400000 */
[----:B------:R-:W-:Y:S01]  /*5d10*/  IMAD.WIDE.U32 R90, R23, R12, R8 ;  /* 0x0000000c175a7225 */ /* 0x000fe200078e0008 */
[----:B------:R-:W-:-:S03]  /*5d20*/  IADD3 R8, P1, R93, R158, RZ ;  /* 0x0000009e5d087210 */ /* 0x000fc60007f3e0ff */
[----:B------:R-:W-:Y:S01]  /*5d30*/  FFMA R15, R24, R154, R15 ;  /* 0x0000009a180f7223 */ /* 0x000fe2000000000f */
[----:B------:R-:W-:Y:S01]  /*5d40*/  IMAD.IADD R5, R13, 0x1, R91 ;  /* 0x000000010d057824 */ /* 0x000fe200078e025b */
[C---:B------:R-:W-:Y:S01]  /*5d50*/  LEA R4, P4, R90.reuse, R10, 0x1 ;  /* 0x0000000a5a047211 */ /* 0x040fe200078808ff */
[----:B------:R-:W-:Y:S02]  /*5d60*/  IMAD.X R9, R95, 0x1, R159, P1 ;  /* 0x000000015f097824 */ /* 0x000fe400008e069f */
[----:B------:R-:W-:Y:S02]  /*5d70*/  F2FP.F16.F32.PACK_AB R15, RZ, R15 ;  /* 0x0000000fff0f723e */ /* 0x000fe400000000ff */
[----:B------:R-:W-:-:S03]  /*5d80*/  LEA.HI.X R5, R90, R11, R5, 0x1, P4 ;  /* 0x0000000b5a057211 */ /* 0x000fc600020f0c05 */
[----:B------:R0:W-:Y:S01]  /*5d90*/  @P3 STG.E.U16 desc[UR36][R8.64], R15 ;  /* 0x0000000f08003986 */ /* 0x0001e2000c101524 */
[----:B------:R-:W-:Y:S05]  /*5da0*/  @!P2 BRA `(.L_x_155) ;  /* 0x000000000004a947 */ /* 0x000fea0003800000 */
[----:B------:R1:W5:Y:S02]  /*5db0*/  LDG.E.LTC128B.U16 R172, desc[UR36][R4.64+0x2] ;  /* 0x0000022404ac7981 */ /* 0x000364000c1e1520 */
.L_x_155:
[----:B------:R-:W-:Y:S05]  /*5dc0*/  BSYNC B1 ;  /* 0x0000000000017941 */ /* 0x000fea0003800000 */
.L_x_154:
[----:B-----5:R-:W-:Y:S01]  /*5dd0*/  HADD2.F32 R24, -RZ, R172.H0_H0 ;  /* 0x200000acff187230 */ /* 0x020fe20000004100 */
[----:B------:R-:W-:Y:S01]  /*5de0*/  ISETP.GT.AND P1, PT, R3, 0x88, PT ;  /* 0x000000880300780c */ /* 0x000fe20003f24270 */
[----:B0-----:R-:W-:Y:S01]  /*5df0*/  IMAD.WIDE.U32 R14, R153, R14, R162 ;  /* 0x0000000e990e7225 */ /* 0x001fe200078e00a2 */
[----:B------:R-:W-:Y:S03]  /*5e00*/  BSSY B1, `(.L_x_156) ;  /* 0x000000e000017945 */ /* 0x000fe60003800000 */
[----:B------:R-:W-:Y:S01]  /*5e10*/  FMUL R24, R24, R155 ;  /* 0x0000009b18187220 */ /* 0x000fe20000400000 */
[----:B------:R-:W-:Y:S02]  /*5e20*/  ISETP.GT.AND P3, PT, R0, RZ, P1 ;  /* 0x000000ff0000720c */ /* 0x000fe40000f64270 */
[----:B------:R-:W-:Y:S01]  /*5e30*/  IADD3 R21, P5, R20, R14, RZ ;  /* 0x0000000e14157210 */ /* 0x000fe20007fbe0ff */
[----:B------:R-:W-:Y:S01]  /*5e40*/  FFMA R24, R25, R154, R24 ;  /* 0x0000009a19187223 */ /* 0x000fe20000000018 */
[----:B------:R-:W-:-:S02]  /*5e50*/  IADD3 R97, R97, R15, RZ ;  /* 0x0000000f61617210 */ /* 0x000fc40007ffe0ff */
[----:B------:R-:W-:Y:S02]  /*5e60*/  IADD3 R20, P4, R6, R14, RZ ;  /* 0x0000000e06147210 */ /* 0x000fe40007f9e0ff */
[----:B------:R-:W-:Y:S01]  /*5e70*/  F2FP.F16.F32.PACK_AB R24, RZ, R24 ;  /* 0x00000018ff18723e */ /* 0x000fe200000000ff */
[----:B------:R-:W-:Y:S01]  /*5e80*/  IMAD.X R156, R97, 0x1, R157, P5 ;  /* 0x00000001619c7824 */ /* 0x000fe200028e069d */
[----:B------:R-:W-:-:S03]  /*5e90*/  LEA R14, P5, R21, R10, 0x1 ;  /* 0x0000000a150e7211 */ /* 0x000fc600078a08ff */
[----:B------:R0:W-:Y:S01]  /*5ea0*/  @P2 STG.E.U16 desc[UR36][R8.64+0x2], R24 ;  /* 0x0000021808002986 */ /* 0x0001e2000c101524 */
[----:B------:R-:W-:Y:S01]  /*5eb0*/  LEA.HI.X R15, R21, R11, R156, 0x1, P5 ;  /* 0x0000000b150f7211 */ /* 0x000fe200028f0c9c */
[----:B------:R-:W-:Y:S08]  /*5ec0*/  @!P3 BRA `(.L_x_157) ;  /* 0x000000000004b947 */ /* 0x000ff00003800000 */
[----:B------:R2:W5:Y:S02]  /*5ed0*/  LDG.E.LTC128B.U16 R172, desc[UR36][R14.64] ;  /* 0x000000240eac7981 */ /* 0x000564000c1e1520 */
.L_x_157:
[----:B------:R-:W-:Y:S05]  /*5ee0*/  BSYNC B1 ;  /* 0x0000000000017941 */ /* 0x000fea0003800000 */
.L_x_156:
[----:B-----5:R-:W-:Y:S01]  /*5ef0*/  HADD2.F32 R6, -RZ, R172.H0_H0 ;  /* 0x200000acff067230 */ /* 0x020fe20000004100 */
[----:B------:R-:W-:Y:S01]  /*5f00*/  ISETP.GT.AND P2, PT, R0, 0x1, P1 ;  /* 0x000000010000780c */ /* 0x000fe20000f44270 */
[----:B------:R-:W-:Y:S01]  /*5f10*/  IMAD.X R21, R7, 0x1, R97, P4 ;  /* 0x0000000107157824 */ /* 0x000fe200020e0661 */
[----:B------:R-:W-:Y:S02]  /*5f20*/  BSSY B1, `(.L_x_158) ;  /* 0x000000d000017945 */ /* 0x000fe40003800000 */
[----:B------:R-:W-:Y:S01]  /*5f30*/  FMUL R3, R6, R155 ;  /* 0x0000009b06037220 */ /* 0x000fe20000400000 */
[----:B------:R-:W-:Y:S01]  /*5f40*/  IADD3 R6, P4, R8, R165, RZ ;  /* 0x000000a508067210 */ /* 0x000fe20007f9e0ff */
[----:B--2---:R-:W-:-:S04]  /*5f50*/  IMAD.WIDE.U32 R14, R23, R12, R20 ;  /* 0x0000000c170e7225 */ /* 0x004fc800078e0014 */
[----:B------:R-:W-:Y:S01]  /*5f60*/  FFMA R3, R26, R154, R3 ;  /* 0x0000009a1a037223 */ /* 0x000fe20000000003 */
[----:B------:R-:W-:Y:S01]  /*5f70*/  IMAD.X R7, R9, 0x1, R167, P4 ;  /* 0x0000000109077824 */ /* 0x000fe200020e06a7 */
[----:B------:R-:W-:Y:S01]  /*5f80*/  LEA R10, P5, R14, R10, 0x1 ;  /* 0x0000000a0e0a7211 */ /* 0x000fe200078a08ff */
[----:B------:R-:W-:Y:S02]  /*5f90*/  IMAD.IADD R13, R13, 0x1, R15 ;  /* 0x000000010d0d7824 */ /* 0x000fe400078e020f */
[----:B------:R-:W-:-:S03]  /*5fa0*/  F2FP.F16.F32.PACK_AB R3, RZ, R3 ;  /* 0x00000003ff03723e */ /* 0x000fc600000000ff */
[----:B------:R-:W-:Y:S02]  /*5fb0*/  LEA.HI.X R11, R14, R11, R13, 0x1, P5 ;  /* 0x0000000b0e0b7211 */ /* 0x000fe400028f0c0d */
[----:B------:R2:W-:Y:S01]  /*5fc0*/  @P3 STG.E.U16 desc[UR36][R6.64], R3 ;  /* 0x0000000306003986 */ /* 0x0005e2000c101524 */
[----:B------:R-:W-:Y:S05]  /*5fd0*/  @!P2 BRA `(.L_x_159) ;  /* 0x000000000004a947 */ /* 0x000fea0003800000 */
[----:B------:R0:W5:Y:S02]  /*5fe0*/  LDG.E.LTC128B.U16 R172, desc[UR36][R10.64+0x2] ;  /* 0x000002240aac7981 */ /* 0x000164000c1e1520 */
.L_x_159:
[----:B------:R-:W-:Y:S05]  /*5ff0*/  BSYNC B1 ;  /* 0x0000000000017941 */ /* 0x000fea0003800000 */
.L_x_158:
[----:B-----5:R-:W-:Y:S01]  /*6000*/  HADD2.F32 R12, -RZ, R172.H0_H0 ;  /* 0x200000acff0c7230 */ /* 0x020fe20000004100 */
[----:B------:R-:W-:Y:S01]  /*6010*/  ISETP.GT.AND P3, PT, R0, 0x8, P0 ;  /* 0x000000080000780c */ /* 0x000fe20000764270 */
[----:B------:R-:W-:Y:S03]  /*6020*/  BSSY B1, `(.L_x_160) ;  /* 0x0000007000017945 */ /* 0x000fe60003800000 */
[----:B------:R-:W-:-:S04]  /*6030*/  FMUL R12, R12, R155 ;  /* 0x0000009b0c0c7220 */ /* 0x000fc80000400000 */
[----:B------:R-:W-:-:S05]  /*6040*/  FFMA R12, R27, R154, R12 ;  /* 0x0000009a1b0c7223 */ /* 0x000fca000000000c */
[----:B------:R-:W-:-:S05]  /*6050*/  F2FP.F16.F32.PACK_AB R12, RZ, R12 ;  /* 0x0000000cff0c723e */ /* 0x000fca00000000ff */
[----:B------:R0:W-:Y:S01]  /*6060*/  @P2 STG.E.U16 desc[UR36][R6.64+0x2], R12 ;  /* 0x0000020c06002986 */ /* 0x0001e2000c101524 */
[----:B------:R-:W-:Y:S05]  /*6070*/  @!P3 BRA `(.L_x_161) ;  /* 0x000000000004b947 */ /* 0x000fea0003800000 */
[----:B------:R0:W5:Y:S02]  /*6080*/  LDG.E.LTC128B.U16 R172, desc[UR36][R4.64+0x10] ;  /* 0x0000102404ac7981 */ /* 0x000164000c1e1520 */
.L_x_161:
[----:B------:R-:W-:Y:S05]  /*6090*/  BSYNC B1 ;  /* 0x0000000000017941 */ /* 0x000fea0003800000 */
.L_x_160:
[----:B0-2--5:R-:W-:Y:S01]  /*60a0*/  HADD2.F32 R6, -RZ, R172.H0_H0 ;  /* 0x200000acff067230 */ /* 0x025fe20000004100 */
[----:B------:R-:W-:Y:S01]  /*60b0*/  ISETP.GT.AND P2, PT, R0, 0x9, P0 ;  /* 0x000000090000780c */ /* 0x000fe20000744270 */
[----:B------:R-:W-:Y:S01]  /*60c0*/  IMAD.MOV.U32 R7, RZ, RZ, R9 ;  /* 0x000000ffff077224 */ /* 0x000fe200078e0009 */
[----:B------:R-:W-:Y:S02]  /*60d0*/  BSSY B1, `(.L_x_162) ;  /* 0x0000008000017945 */ /* 0x000fe40003800000 */
[----:B------:R-:W-:Y:S01]  /*60e0*/  FMUL R3, R6, R155 ;  /* 0x0000009b06037220 */ /* 0x000fe20000400000 */
[----:B------:R-:W-:-:S03]  /*60f0*/  IMAD.MOV.U32 R6, RZ, RZ, R8 ;  /* 0x000000ffff067224 */ /* 0x000fc600078e0008 */
[----:B------:R-:W-:-:S05]  /*6100*/  FFMA R3, R28, R154, R3 ;  /* 0x0000009a1c037223 */ /* 0x000fca0000000003 */
[----:B------:R-:W-:-:S05]  /*6110*/  F2FP.F16.F32.PACK_AB R3, RZ, R3 ;  /* 0x00000003ff03723e */ /* 0x000fca00000000ff */
[----:B------:R0:W-:Y:S01]  /*6120*/  @P3 STG.E.U16 desc[UR36][R6.64+0x10], R3 ;  /* 0x0000100306003986 */ /* 0x0001e2000c101524 */
[----:B------:R-:W-:Y:S05]  /*6130*/  @!P2 BRA `(.L_x_163) ;  /* 0x000000000004a947 */ /* 0x000fea0003800000 */
[----:B------:R2:W5:Y:S02]  /*6140*/  LDG.E.LTC128B.U16 R172, desc[UR36][R4.64+0x12] ;  /* 0x0000122404ac7981 */ /* 0x000564000c1e1520 */
.L_x_163:
[----:B------:R-:W-:Y:S05]  /*6150*/  BSYNC B1 ;  /* 0x0000000000017941 */ /* 0x000fea0003800000 */
.L_x_162:
        /* <DEDUP_REMOVED lines=9> */
.L_x_165:
[----:B------:R-:W-:Y:S05]  /*61f0*/  BSYNC B1 ;  /* 0x0000000000017941 */ /* 0x000fea0003800000 */
.L_x_164:
[----:B0----5:R-:W-:Y:S01]  /*6200*/  HADD2.F32 R12, -RZ, R172.H0_H0 ;  /* 0x200000acff0c7230 */ /* 0x021fe20000004100 */
[----:B------:R-:W-:Y:S01]  /*6210*/  IADD3 R8, P3, R165, R8, RZ ;  /* 0x00000008a5087210 */ /* 0x000fe20007f7e0ff */
[----:B------:R-:W-:Y:S01]  /*6220*/  BSSY B1, `(.L_x_166) ;  /* 0x0000009000017945 */ /* 0x000fe20003800000 */
[----:B------:R-:W-:Y:S02]  /*6230*/  ISETP.GT.AND P2, PT, R0, 0x9, P1 ;  /* 0x000000090000780c */ /* 0x000fe40000f44270 */
[----:B------:R-:W-:Y:S01]  /*6240*/  FMUL R3, R12, R155 ;  /* 0x0000009b0c037220 */ /* 0x000fe20000400000 */
[----:B------:R-:W-:-:S03]  /*6250*/  IADD3.X R9, R167, R9, RZ, P3, !PT ;  /* 0x00000009a7097210 */ /* 0x000fc60001ffe4ff */
[----:B------:R-:W-:-:S05]  /*6260*/  FFMA R3, R30, R154, R3 ;  /* 0x0000009a1e037223 */ /* 0x000fca0000000003 */
[----:B------:R-:W-:-:S05]  /*6270*/  F2FP.F16.F32.PACK_AB R3, RZ, R3 ;  /* 0x00000003ff03723e */ /* 0x000fca00000000ff */
[----:B------:R0:W-:Y:S01]  /*6280*/  @P4 STG.E.U16 desc[UR36][R8.64+0x10], R3 ;  /* 0x0000100308004986 */ /* 0x0001e2000c101524 */
[----:B------:R-:W-:Y:S05]  /*6290*/  @!P2 BRA `(.L_x_167) ;  /* 0x000000000004a947 */ /* 0x000fea0003800000 */
[----:B------:R0:W5:Y:S02]  /*62a0*/  LDG.E.LTC128B.U16 R172, desc[UR36][R10.64+0x12] ;  /* 0x000012240aac7981 */ /* 0x000164000c1e1520 */
.L_x_167:
[----:B------:R-:W-:Y:S05]  /*62b0*/  BSYNC B1 ;  /* 0x0000000000017941 */ /* 0x000fea0003800000 */
.L_x_166:
[----:B0----5:R-:W-:Y:S01]  /*62c0*/  HADD2.F32 R8, -RZ, R172.H0_H0 ;  /* 0x200000acff087230 */ /* 0x021fe20000004100 */
[----:B------:R-:W-:Y:S01]  /*62d0*/  ISETP.GT.AND P3, PT, R0, 0x10, P0 ;  /* 0x000000100000780c */ /* 0x000fe20000764270 */
[----:B------:R-:W-:Y:S03]  /*62e0*/  BSSY B1, `(.L_x_168) ;  /* 0x0000009000017945 */ /* 0x000fe60003800000 */
[----:B------:R-:W-:-:S04]  /*62f0*/  FMUL R8, R8, R155 ;  /* 0x0000009b08087220 */ /* 0x000fc80000400000 */
[----:B------:R-:W-:Y:S01]  /*6300*/  FFMA R31, R31, R154, R8 ;  /* 0x0000009a1f1f7223 */ /* 0x000fe20000000008 */
[----:B------:R-:W-:-:S04]  /*6310*/  IADD3 R8, P4, P5, R165, R158, R93 ;  /* 0x0000009ea5087210 */ /* 0x000fc80007d9e05d */
[----:B------:R-:W-:Y:S02]  /*6320*/  F2FP.F16.F32.PACK_AB R31, RZ, R31 ;  /* 0x0000001fff1f723e */ /* 0x000fe400000000ff */
[----:B------:R-:W-:-:S05]  /*6330*/  IADD3.X R9, R167, R159, R95, P4, P5 ;  /* 0x0000009fa7097210 */ /* 0x000fca00027ea45f */
[----:B------:R0:W-:Y:S01]  /*6340*/  @P2 STG.E.U16 desc[UR36][R8.64+0x12], R31 ;  /* 0x0000121f08002986 */ /* 0x0001e2000c101524 */
[----:B------:R-:W-:Y:S05]  /*6350*/  @!P3 BRA `(.L_x_169) ;  /* 0x000000000004b947 */ /* 0x000fea0003800000 */
[----:B------:R0:W5:Y:S02]  /*6360*/  LDG.E.LTC128B.U16 R172, desc[UR36][R4.64+0x20] ;  /* 0x0000202404ac7981 */ /* 0x000164000c1e1520 */
.L_x_169:
[----:B------:R-:W-:Y:S05]  /*6370*/  BSYNC B1 ;  /* 0x0000000000017941 */ /* 0x000fea0003800000 */
.L_x_168:
        /* <DEDUP_REMOVED lines=9> */
.L_x_171:
[----:B------:R-:W-:Y:S05]  /*6410*/  BSYNC B1 ;  /* 0x0000000000017941 */ /* 0x000fea0003800000 */
.L_x_170:
        /* <DEDUP_REMOVED lines=9> */
.L_x_173:
[----:B------:R-:W-:Y:S05]  /*64b0*/  BSYNC B1 ;  /* 0x0000000000017941 */ /* 0x000fea0003800000 */
.L_x_172:
[----:B0----5:R-:W-:Y:S01]  /*64c0*/  HADD2.F32 R12, -RZ, R172.H0_H0 ;  /* 0x200000acff0c7230 */ /* 0x021fe20000004100 */
        /* <DEDUP_REMOVED lines=8> */
.L_x_175:
[----:B------:R-:W-:Y:S05]  /*6550*/  BSYNC B1 ;  /* 0x0000000000017941 */ /* 0x000fea0003800000 */
.L_x_174:
        /* <DEDUP_REMOVED lines=9> */
.L_x_177:
[----:B------:R-:W-:Y:S05]  /*65f0*/  BSYNC B1 ;  /* 0x0000000000017941 */ /* 0x000fea0003800000 */
.L_x_176:
        /* <DEDUP_REMOVED lines=9> */
.L_x_179:
[----:B------:R-:W-:Y:S05]  /*6690*/  BSYNC B1 ;  /* 0x0000000000017941 */ /* 0x000fea0003800000 */
.L_x_178:
        /* <DEDUP_REMOVED lines=9> */
.L_x_181:
[----:B------:R-:W-:Y:S05]  /*6730*/  BSYNC B1 ;  /* 0x0000000000017941 */ /* 0x000fea0003800000 */
.L_x_180:
        /* <DEDUP_REMOVED lines=9> */
.L_x_183:
[----:B------:R-:W-:Y:S05]  /*67d0*/  BSYNC B1 ;  /* 0x0000000000017941 */ /* 0x000fea0003800000 */
.L_x_182:
        /* <DEDUP_REMOVED lines=9> */
.L_x_185:
[----:B------:R-:W-:Y:S05]  /*6870*/  BSYNC B1 ;  /* 0x0000000000017941 */ /* 0x000fea0003800000 */
.L_x_184:
        /* <DEDUP_REMOVED lines=9> */
.L_x_187:
[----:B------:R-:W-:Y:S05]  /*6910*/  BSYNC B1 ;  /* 0x0000000000017941 */ /* 0x000fea0003800000 */
.L_x_186:
        /* <DEDUP_REMOVED lines=9> */
.L_x_189:
[----:B------:R-:W-:Y:S05]  /*69b0*/  BSYNC B1 ;  /* 0x0000000000017941 */ /* 0x000fea0003800000 */
.L_x_188:
        /* <DEDUP_REMOVED lines=9> */
.L_x_191:
[----:B------:R-:W-:Y:S05]  /*6a50*/  BSYNC B1 ;  /* 0x0000000000017941 */ /* 0x000fea0003800000 */
.L_x_190:
        /* <DEDUP_REMOVED lines=9> */
.L_x_193:
[----:B------:R-:W-:Y:S05]  /*6af0*/  BSYNC B1 ;  /* 0x0000000000017941 */ /* 0x000fea0003800000 */
.L_x_192:
        /* <DEDUP_REMOVED lines=9> */
.L_x_195:
[----:B------:R-:W-:Y:S05]  /*6b90*/  BSYNC B1 ;  /* 0x0000000000017941 */ /* 0x000fea0003800000 */
.L_x_194:
        /* <DEDUP_REMOVED lines=9> */
.L_x_197:
[----:B------:R-:W-:Y:S05]  /*6c30*/  BSYNC B1 ;  /* 0x0000000000017941 */ /* 0x000fea0003800000 */
.L_x_196:
        /* <DEDUP_REMOVED lines=9> */
.L_x_199:
[----:B------:R-:W-:Y:S05]  /*6cd0*/  BSYNC B1 ;  /* 0x0000000000017941 */ /* 0x000fea0003800000 */
.L_x_198:
        /* <DEDUP_REMOVED lines=9> */
.L_x_201:
[----:B------:R-:W-:Y:S05]  /*6d70*/  BSYNC B1 ;  /* 0x0000000000017941 */ /* 0x000fea0003800000 */
.L_x_200:
        /* <DEDUP_REMOVED lines=9> */
.L_x_203:
[----:B------:R-:W-:Y:S05]  /*6e10*/  BSYNC B1 ;  /* 0x0000000000017941 */ /* 0x000fea0003800000 */
.L_x_202:
        /* <DEDUP_REMOVED lines=9> */
.L_x_205:
[----:B------:R-:W-:Y:S05]  /*6eb0*/  BSYNC B1 ;  /* 0x0000000000017941 */ /* 0x000fea0003800000 */
.L_x_204:
        /* <DEDUP_REMOVED lines=9> */
.L_x_207:
[----:B------:R-:W-:Y:S05]  /*6f50*/  BSYNC B1 ;  /* 0x0000000000017941 */ /* 0x000fea0003800000 */
.L_x_206:
        /* <DEDUP_REMOVED lines=9> */
.L_x_209:
[----:B------:R-:W-:Y:S05]  /*6ff0*/  BSYNC B1 ;  /* 0x0000000000017941 */ /* 0x000fea0003800000 */
.L_x_208:
        /* <DEDUP_REMOVED lines=9> */
.L_x_211:
[----:B------:R-:W-:Y:S05]  /*7090*/  BSYNC B1 ;  /* 0x0000000000017941 */ /* 0x000fea0003800000 */
.L_x_210:
        /* <DEDUP_REMOVED lines=9> */
.L_x_213:
[----:B------:R-:W-:Y:S05]  /*7130*/  BSYNC B1 ;  /* 0x0000000000017941 */ /* 0x000fea0003800000 */
.L_x_212:
        /* <DEDUP_REMOVED lines=9> */
.L_x_215:
[----:B------:R-:W-:Y:S05]  /*71d0*/  BSYNC B1 ;  /* 0x0000000000017941 */ /* 0x000fea0003800000 */
.L_x_214:
        /* <DEDUP_REMOVED lines=9> */
.L_x_217:
[----:B------:R-:W-:Y:S05]  /*7270*/  BSYNC B1 ;  /* 0x0000000000017941 */ /* 0x000fea0003800000 */
.L_x_216:
        /* <DEDUP_REMOVED lines=9> */
.L_x_219:
[----:B------:R-:W-:Y:S05]  /*7310*/  BSYNC B1 ;  /* 0x0000000000017941 */ /* 0x000fea0003800000 */
.L_x_218:
        /* <DEDUP_REMOVED lines=9> */
.L_x_221:
[----:B------:R-:W-:Y:S05]  /*73b0*/  BSYNC B1 ;  /* 0x0000000000017941 */ /* 0x000fea0003800000 */
.L_x_220:
        /* <DEDUP_REMOVED lines=9> */
.L_x_223:
[----:B------:R-:W-:Y:S05]  /*7450*/  BSYNC B1 ;  /* 0x0000000000017941 */ /* 0x000fea0003800000 */
.L_x_222:
        /* <DEDUP_REMOVED lines=9> */
.L_x_225:
[----:B------:R-:W-:Y:S05]  /*74f0*/  BSYNC B1 ;  /* 0x0000000000017941 */ /* 0x000fea0003800000 */
.L_x_224:
        /* <DEDUP_REMOVED lines=9> */
.L_x_227:
[----:B------:R-:W-:Y:S05]  /*7590*/  BSYNC B1 ;  /* 0x0000000000017941 */ /* 0x000fea0003800000 */
.L_x_226:
        /* <DEDUP_REMOVED lines=9> */
.L_x_229:
[----:B------:R-:W-:Y:S05]  /*7630*/  BSYNC B1 ;  /* 0x0000000000017941 */ /* 0x000fea0003800000 */
.L_x_228:
        /* <DEDUP_REMOVED lines=9> */
.L_x_231:
[----:B------:R-:W-:Y:S05]  /*76d0*/  BSYNC B1 ;  /* 0x0000000000017941 */ /* 0x000fea0003800000 */
.L_x_230:
        /* <DEDUP_REMOVED lines=9> */
.L_x_233:
[----:B------:R-:W-:Y:S05]  /*7770*/  BSYNC B1 ;  /* 0x0000000000017941 */ /* 0x000fea0003800000 */
.L_x_232:
        /* <DEDUP_REMOVED lines=9> */
.L_x_235:
[----:B------:R-:W-:Y:S05]  /*7810*/  BSYNC B1 ;  /* 0x0000000000017941 */ /* 0x000fea0003800000 */
.L_x_234:
        /* <DEDUP_REMOVED lines=9> */
.L_x_237:
[----:B------:R-:W-:Y:S05]  /*78b0*/  BSYNC B1 ;  /* 0x0000000000017941 */ /* 0x000fea0003800000 */
.L_x_236:
        /* <DEDUP_REMOVED lines=9> */
.L_x_239:
[----:B------:R-:W-:Y:S05]  /*7950*/  BSYNC B1 ;  /* 0x0000000000017941 */ /* 0x000fea0003800000 */
.L_x_238:
        /* <DEDUP_REMOVED lines=9> */
.L_x_241:
[----:B------:R-:W-:Y:S05]  /*79f0*/  BSYNC B1 ;  /* 0x0000000000017941 */ /* 0x000fea0003800000 */
.L_x_240:
        /* <DEDUP_REMOVED lines=9> */
.L_x_243:
[----:B------:R-:W-:Y:S05]  /*7a90*/  BSYNC B1 ;  /* 0x0000000000017941 */ /* 0x000fea0003800000 */
.L_x_242:
        /* <DEDUP_REMOVED lines=9> */
.L_x_245:
[----:B------:R-:W-:Y:S05]  /*7b30*/  BSYNC B1 ;  /* 0x0000000000017941 */ /* 0x000fea0003800000 */
.L_x_244:
        /* <DEDUP_REMOVED lines=9> */
.L_x_247:
[----:B------:R-:W-:Y:S05]  /*7bd0*/  BSYNC B1 ;  /* 0x0000000000017941 */ /* 0x000fea0003800000 */
.L_x_246:
        /* <DEDUP_REMOVED lines=9> */
.L_x_249:
[----:B------:R-:W-:Y:S05]  /*7c70*/  BSYNC B1 ;  /* 0x0000000000017941 */ /* 0x000fea0003800000 */
.L_x_248:
        /* <DEDUP_REMOVED lines=9> */
.L_x_251:
[----:B------:R-:W-:Y:S05]  /*7d10*/  BSYNC B1 ;  /* 0x0000000000017941 */ /* 0x000fea0003800000 */
.L_x_250:
        /* <DEDUP_REMOVED lines=9> */
.L_x_253:
[----:B------:R-:W-:Y:S05]  /*7db0*/  BSYNC B1 ;  /* 0x0000000000017941 */ /* 0x000fea0003800000 */
.L_x_252:
        /* <DEDUP_REMOVED lines=9> */
.L_x_255:
[----:B------:R-:W-:Y:S05]  /*7e50*/  BSYNC B1 ;  /* 0x0000000000017941 */ /* 0x000fea0003800000 */
.L_x_254:
        /* <DEDUP_REMOVED lines=9> */
.L_x_257:
[----:B------:R-:W-:Y:S05]  /*7ef0*/  BSYNC B1 ;  /* 0x0000000000017941 */ /* 0x000fea0003800000 */
.L_x_256:
        /* <DEDUP_REMOVED lines=9> */
.L_x_259:
[----:B------:R-:W-:Y:S05]  /*7f90*/  BSYNC B1 ;  /* 0x0000000000017941 */ /* 0x000fea0003800000 */
.L_x_258:
        /* <DEDUP_REMOVED lines=9> */
.L_x_261:
[----:B------:R-:W-:Y:S05]  /*8030*/  BSYNC B1 ;  /* 0x0000000000017941 */ /* 0x000fea0003800000 */
.L_x_260:
        /* <DEDUP_REMOVED lines=9> */
.L_x_263:
[----:B------:R-:W-:Y:S05]  /*80d0*/  BSYNC B1 ;  /* 0x0000000000017941 */ /* 0x000fea0003800000 */
.L_x_262:
        /* <DEDUP_REMOVED lines=9> */
.L_x_265:
[----:B------:R-:W-:Y:S05]  /*8170*/  BSYNC B1 ;  /* 0x0000000000017941 */ /* 0x000fea0003800000 */
.L_x_264:
        /* <DEDUP_REMOVED lines=9> */
.L_x_267:
[----:B------:R-:W-:Y:S05]  /*8210*/  BSYNC B1 ;  /* 0x0000000000017941 */ /* 0x000fea0003800000 */
.L_x_266:
        /* <DEDUP_REMOVED lines=9> */
.L_x_269:
[----:B------:R-:W-:Y:S05]  /*82b0*/  BSYNC B1 ;  /* 0x0000000000017941 */ /* 0x000fea0003800000 */
.L_x_268:
        /* <DEDUP_REMOVED lines=9> */
.L_x_271:
[----:B------:R-:W-:Y:S05]  /*8350*/  BSYNC B1 ;  /* 0x0000000000017941 */ /* 0x000fea0003800000 */
.L_x_270:
        /* <DEDUP_REMOVED lines=9> */
.L_x_273:
[----:B------:R-:W-:Y:S05]  /*83f0*/  BSYNC B1 ;  /* 0x0000000000017941 */ /* 0x000fea0003800000 */
.L_x_272:
        /* <DEDUP_REMOVED lines=9> */
.L_x_275:
[----:B------:R-:W-:Y:S05]  /*8490*/  BSYNC B1 ;  /* 0x0000000000017941 */ /* 0x000fea0003800000 */
.L_x_274:
[----:B012--5:R-:W-:Y:S01]  /*84a0*/  HADD2.F32 R4, -RZ, R172.H0_H0 ;  /* 0x200000acff047230 */ /* 0x027fe20000004100 */
        /* <DEDUP_REMOVED lines=8> */
.L_x_277:
[----:B------:R-:W-:Y:S05]  /*8530*/  BSYNC B1 ;  /* 0x0000000000017941 */ /* 0x000fea0003800000 */
.L_x_276:
[----:B0----5:R-:W-:Y:S01]  /*8540*/  HADD2.F32 R4, -RZ, R172.H0_H0 ;  /* 0x200000acff047230 */ /* 0x021fe20000004100 */
[----:B------:R-:W-:Y:S01]  /*8550*/  ISETP.GT.AND P1, PT, R0, 0x79, P1 ;  /* 0x000000790000780c */ /* 0x000fe20000f24270 */
[----:B------:R-:W-:Y:S01]  /*8560*/  @P2 IMAD.MOV.U32 R5, RZ, RZ, R9 ;  /* 0x000000ffff052224 */ /* 0x000fe200078e0009 */
[----:B------:R-:W-:Y:S02]  /*8570*/  BSSY B1, `(.L_x_278) ;  /* 0x0000008000017945 */ /* 0x000fe40003800000 */
[----:B------:R-:W-:Y:S01]  /*8580*/  FMUL R3, R4, R155 ;  /* 0x0000009b04037220 */ /* 0x000fe20000400000 */
[----:B------:R-:W-:-:S03]  /*8590*/  @P2 IMAD.MOV.U32 R4, RZ, RZ, R8 ;  /* 0x000000ffff042224 */ /* 0x000fc600078e0008 */
[----:B------:R-:W-:-:S05]  /*85a0*/  FFMA R3, R86, R154, R3 ;  /* 0x0000009a56037223 */ /* 0x000fca0000000003 */
[----:B------:R-:W-:-:S05]  /*85b0*/  F2FP.F16.F32.PACK_AB R3, RZ, R3 ;  /* 0x00000003ff03723e */ /* 0x000fca00000000ff */
[----:B------:R0:W-:Y:S01]  /*85c0*/  @P2 STG.E.U16 desc[UR36][R4.64+0xf0], R3 ;  /* 0x0000f00304002986 */ /* 0x0001e2000c101524 */
[----:B------:R-:W-:Y:S05]  /*85d0*/  @!P1 BRA `(.L_x_279) ;  /* 0x0000000000049947 */ /* 0x000fea0003800000 */
[----:B------:R2:W5:Y:S02]  /*85e0*/  LDG.E.LTC128B.U16 R172, desc[UR36][R10.64+0xf2] ;  /* 0x0000f2240aac7981 */ /* 0x000564000c1e1520 */
.L_x_279:
[----:B------:R-:W-:Y:S05]  /*85f0*/  BSYNC B1 ;  /* 0x0000000000017941 */ /* 0x000fea0003800000 */
.L_x_278:
[----:B------:R-:W-:Y:S05]  /*8600*/  @!P1 BRA `(.L_x_280) ;  /* 0x00000024004c9947 */ /* 0x000fea0003800000 */
[----:B-----5:R-:W-:-:S05]  /*8610*/  HADD2.F32 R172, -RZ, R172.H0_H0 ;  /* 0x200000acffac7230 */ /* 0x020fca0000004100 */
[----:B------:R-:W-:-:S04]  /*8620*/  FMUL R172, R172, R155 ;  /* 0x0000009bacac7220 */ /* 0x000fc80000400000 */
[----:B------:R-:W-:-:S05]  /*8630*/  FFMA R172, R87, R154, R172 ;  /* 0x0000009a57ac7223 */ /* 0x000fca00000000ac */
[----:B------:R-:W-:-:S05]  /*8640*/  F2FP.F16.F32.PACK_AB R172, RZ, R172 ;  /* 0x000000acffac723e */ /* 0x000fca00000000ff */
[----:B------:R0:W-:Y:S01]  /*8650*/  STG.E.U16 desc[UR36][R8.64+0xf2], R172 ;  /* 0x0000f2ac08007986 */ /* 0x0001e2000c101524 */
[----:B------:R-:W-:Y:S05]  /*8660*/  BRA `(.L_x_280) ;  /* 0x0000002400347947 */ /* 0x000fea0003800000 */
.L_x_29:
[----:B------:R-:W-:Y:S01]  /*8670*/  ULDC.64 UR4, c[0x0][0x5c0] ;  /* 0x0001700000047ab9 */ /* 0x000fe20000000a00 */
[-C--:B------:R-:W-:Y:S01]  /*8680*/  FMUL R88, R88, R154.reuse ;  /* 0x0000009a58587220 */ /* 0x080fe20000400000 */
[----:B------:R-:W-:Y:S01]  /*8690*/  LEA R8, P0, R166, UR4, 0x1 ;  /* 0x00000004a6087c11 */ /* 0x000fe2000f8008ff */
[----:B------:R-:W-:Y:S01]  /*86a0*/  IMAD.SHL.U32 R7, R4, 0x10, RZ ;  /* 0x0000001004077824 */ /* 0x000fe200078e00ff */
[----:B------:R-:W-:Y:S01]  /*86b0*/  ISETP.GT.AND P2, PT, R0, 0x1, P3 ;  /* 0x000000010000780c */ /* 0x000fe20001f44270 */
[-C--:B------:R-:W-:Y:S01]  /*86c0*/  FMUL R89, R89, R154.reuse ;  /* 0x0000009a59597220 */ /* 0x080fe20000400000 */
[----:B------:R-:W-:Y:S01]  /*86d0*/  LEA.HI.X R9, R166, UR5, R169, 0x1, P0 ;  /* 0x00000005a6097c11 */ /* 0x000fe200080f0ca9 */
[-C--:B------:R-:W-:Y:S01]  /*86e0*/  FMUL R90, R90, R154.reuse ;  /* 0x0000009a5a5a7220 */ /* 0x080fe20000400000 */
[----:B------:R-:W-:Y:S01]  /*86f0*/  ISETP.GT.AND P0, PT, R3, 0x8, PT ;  /* 0x000000080300780c */ /* 0x000fe20003f04270 */
[----:B------:R-:W-:Y:S01]  /*8700*/  FMUL R91, R91, R154 ;  /* 0x0000009a5b5b7220 */ /* 0x000fe20000400000 */
[----:B------:R-:W-:Y:S01]  /*8710*/  F2FP.F16.F32.PACK_AB R88, RZ, R88 ;  /* 0x00000058ff58723e */ /* 0x000fe200000000ff */
[-C--:B------:R-:W-:Y:S01]  /*8720*/  FMUL R92, R92, R154.reuse ;  /* 0x0000009a5c5c7220 */ /* 0x080fe20000400000 */
[----:B------:R-:W-:Y:S01]  /*8730*/  ISETP.GT.AND P4, PT, R0, RZ, P0 ;  /* 0x000000ff0000720c */ /* 0x000fe20000784270 */
[----:B------:R-:W-:Y:S01]  /*8740*/  FMUL R93, R93, R154 ;  /* 0x0000009a5d5d7220 */ /* 0x000fe20000400000 */
[----:B------:R-:W-:Y:S01]  /*8750*/  SHF.L.U64.HI R6, R4, 0x4, R5 ;  /* 0x0000000404067819 */ /* 0x000fe20000010205 */
[----:B------:R-:W-:Y:S01]  /*8760*/  @P1 STG.E.U16 desc[UR36][R8.64], R88 ;  /* 0x0000005808001986 */ /* 0x000fe2000c101524 */
[----:B------:R-:W-:Y:S01]  /*8770*/  IADD3 R10, P5, R7, R8, RZ ;  /* 0x00000008070a7210 */ /* 0x000fe20007fbe0ff */
[-C--:B------:R-:W-:Y:S01]  /*8780*/  FMUL R94, R94, R154.reuse ;  /* 0x0000009a5e5e7220 */ /* 0x080fe20000400000 */
[----:B------:R-:W-:Y:S01]  /*8790*/  ISETP.GT.AND P1, PT, R0, 0x1, P0 ;  /* 0x000000010000780c */ /* 0x000fe20000724270 */
[----:B------:R-:W-:Y:S01]  /*87a0*/  FMUL R95, R95, R154 ;  /* 0x0000009a5f5f7220 */ /* 0x000fe20000400000 */
[----:B------:R-:W-:Y:S01]  /*87b0*/  F2FP.F16.F32.PACK_AB R89, RZ, R89 ;  /* 0x00000059ff59723e */ /* 0x000fe200000000ff */
[----:B------:R-:W-:Y:S01]  /*87c0*/  IMAD.X R11, R6, 0x1, R9, P5 ;  /* 0x00000001060b7824 */ /* 0x000fe200028e0609 */
[----:B------:R-:W-:Y:S01]  /*87d0*/  F2FP.F16.F32.PACK_AB R90, RZ, R90 ;  /* 0x0000005aff5a723e */ /* 0x000fe200000000ff */
[-C--:B------:R-:W-:Y:S01]  /*87e0*/  FMUL R96, R96, R154.reuse ;  /* 0x0000009a60607220 */ /* 0x080fe20000400000 */
[----:B------:R-:W-:Y:S01]  /*87f0*/  F2FP.F16.F32.PACK_AB R91, RZ, R91 ;  /* 0x0000005bff5b723e */ /* 0x000fe200000000ff */
[----:B------:R-:W-:Y:S01]  /*8800*/  @P2 STG.E.U16 desc[UR36][R8.64+0x2], R89 ;  /* 0x0000025908002986 */ /* 0x000fe2000c101524 */
[C---:B------:R-:W-:Y:S01]  /*8810*/  ISETP.GT.AND P5, PT, R0.reuse, 0x9, P3 ;  /* 0x000000090000780c */ /* 0x040fe20001fa4270 */
[-C--:B------:R-:W-:Y:S01]  /*8820*/  FMUL R97, R97, R154.reuse ;  /* 0x0000009a61617220 */ /* 0x080fe20000400000 */
[C---:B------:R-:W-:Y:S01]  /*8830*/  ISETP.GT.AND P2, PT, R0.reuse, 0x8, P0 ;  /* 0x000000080000780c */ /* 0x040fe20000744270 */
[----:B------:R-:W-:Y:S01]  /*8840*/  @P4 STG.E.U16 desc[UR36][R10.64], R90 ;  /* 0x0000005a0a004986 */ /* 0x000fe2000c101524 */
[----:B------:R-:W-:Y:S01]  /*8850*/  ISETP.GT.AND P4, PT, R0, 0x8, P3 ;  /* 0x000000080000780c */ /* 0x000fe20001f84270 */
[----:B------:R-:W-:Y:S01]  /*8860*/  FMUL R98, R98, R154 ;  /* 0x0000009a62627220 */ /* 0x000fe20000400000 */
[----:B------:R-:W-:Y:S01]  /*8870*/  F2FP.F16.F32.PACK_AB R92, RZ, R92 ;  /* 0x0000005cff5c723e */ /* 0x000fe200000000ff */
[----:B------:R-:W-:Y:S01]  /*8880*/  @P1 STG.E.U16 desc[UR36][R10.64+0x2], R91 ;  /* 0x0000025b0a001986 */ /* 0x000fe2000c101524 */
[----:B------:R-:W-:Y:S01]  /*8890*/  ISETP.GT.AND P1, PT, R0, 0x9, P0 ;  /* 0x000000090000780c */ /* 0x000fe20000724270 */
[-C--:B------:R-:W-:Y:S01]  /*88a0*/  FMUL R99, R99, R154.reuse ;  /* 0x0000009a63637220 */ /* 0x080fe20000400000 */
[----:B------:R-:W-:Y:S01]  /*88b0*/  F2FP.F16.F32.PACK_AB R93, RZ, R93 ;  /* 0x0000005dff5d723e */ /* 0x000fe200000000ff */
[----:B------:R-:W-:Y:S01]  /*88c0*/  FMUL R100, R100, R154 ;  /* 0x0000009a64647220 */ /* 0x000fe20000400000 */
[----:B------:R-:W-:Y:S01]  /*88d0*/  F2FP.F16.F32.PACK_AB R94, RZ, R94 ;  /* 0x0000005eff5e723e */ /* 0x000fe200000000ff */
[-C--:B------:R-:W-:Y:S01]  /*88e0*/  FMUL R101, R101, R154.reuse ;  /* 0x0000009a65657220 */ /* 0x080fe20000400000 */
[----:B------:R-:W-:Y:S01]  /*88f0*/  F2FP.F16.F32.PACK_AB R95, RZ, R95 ;  /* 0x0000005fff5f723e */ /* 0x000fe200000000ff */
[----:B------:R-:W-:Y:S01]  /*8900*/  FMUL R102, R102, R154 ;  /* 0x0000009a66667220 */ /* 0x000fe20000400000 */
[----:B------:R-:W-:Y:S01]  /*8910*/  F2FP.F16.F32.PACK_AB R96, RZ, R96 ;  /* 0x00000060ff60723e */ /* 0x000fe200000000ff */
[----:B------:R-:W-:Y:S01]  /*8920*/  @P4 STG.E.U16 desc[UR36][R8.64+0x10], R92 ;  /* 0x0000105c08004986 */ /* 0x000fe2000c101524 */
[C---:B------:R-:W-:Y:S01]  /*8930*/  ISETP.GT.AND P4, PT, R0.reuse, 0x10, P3 ;  /* 0x000000100000780c */ /* 0x040fe20001f84270 */
[-C--:B------:R-:W-:Y:S01]  /*8940*/  FMUL R103, R103, R154.reuse ;  /* 0x0000009a67677220 */ /* 0x080fe20000400000 */
[----:B------:R-:W-:Y:S01]  /*8950*/  F2FP.F16.F32.PACK_AB R97, RZ, R97 ;  /* 0x00000061ff61723e */ /* 0x000fe200000000ff */
[----:B------:R-:W-:Y:S01]  /*8960*/  @P5 STG.E.U16 desc[UR36][R8.64+0x12], R93 ;  /* 0x0000125d08005986 */ /* 0x000fe2000c101524 */
[----:B------:R-:W-:Y:S01]  /*8970*/  ISETP.GT.AND P5, PT, R0, 0x11, P0 ;  /* 0x000000110000780c */ /* 0x000fe200007a4270 */
        /* <DEDUP_REMOVED lines=74> */
[-C--:B------:R-:W-:Y:S01]  /*8e20*/  FMUL R125, R125, R154.reuse ;  /* 0x0000009a7d7d7220 */ /* 0x080fe20000400000 */
[----:B------:R-:W-:Y:S01]  /*8e30*/  F2FP.F16.F32.PACK_AB R119, RZ, R119 ;  /* 0x00000077ff77723e */ /* 0x000fe200000000ff */
[----:B------:R-:W-:Y:S01]  /*8e40*/  FMUL R126, R126, R154 ;  /* 0x0000009a7e7e7220 */ /* 0x000fe20000400000 */
[----:B------:R-:W-:Y:S01]  /*8e50*/  F2FP.F16.F32.PACK_AB R120, RZ, R120 ;  /* 0x00000078ff78723e */ /* 0x000fe200000000ff */
        /* <DEDUP_REMOVED lines=64> */
[----:B------:R-:W-:Y:S01]  /*9260*/  FMUL R145, R145, R154 ;  /* 0x0000009a91917220 */ /* 0x000fe20000400000 */
[----:B------:R-:W-:Y:S01]  /*9270*/  F2FP.F16.F32.PACK_AB R139, RZ, R139 ;  /* 0x0000008bff8b723e */ /* 0x000fe200000000ff */
[----:B------:R-:W-:Y:S01]  /*9280*/  IMAD.SHL.U32 R21, R4, 0x100, RZ ;  /* 0x0000010004157824 */ /* 0x000fe200078e00ff */
[----:B------:R-:W-:Y:S01]  /*9290*/  F2FP.F16.F32.PACK_AB R140, RZ, R140 ;  /* 0x0000008cff8c723e */ /* 0x000fe200000000ff */
[----:B------:R-:W-:Y:S01]  /*92a0*/  @P1 STG.E.U16 desc[UR36][R8.64+0x90], R124 ;  /* 0x0000907c08001986 */ /* 0x000fe2000c101524 */
[----:B------:R-:W-:Y:S01]  /*92b0*/  ISETP.GT.AND P1, PT, R0, 0x50, P3 ;  /* 0x000000500000780c */ /* 0x000fe20001f24270 */
[-C--:B------:R-:W-:Y:S01]  /*92c0*/  FMUL R146, R146, R154.reuse ;  /* 0x0000009a92927220 */ /* 0x080fe20000400000 */
[----:B------:R-:W-:Y:S01]  /*92d0*/  F2FP.F16.F32.PACK_AB R141, RZ, R141 ;  /* 0x0000008dff8d723e */ /* 0x000fe200000000ff */
[----:B------:R-:W-:Y:S01]  /*92e0*/  @P2 STG.E.U16 desc[UR36][R8.64+0x92], R125 ;  /* 0x0000927d08002986 */ /* 0x000fe2000c101524 */
[C---:B------:R-:W-:Y:S01]  /*92f0*/  ISETP.GT.AND P2, PT, R0.reuse, 0x51, P3 ;  /* 0x000000510000780c */ /* 0x040fe20001f44270 */
[----:B------:R-:W-:Y:S01]  /*9300*/  FMUL R147, R147, R154 ;  /* 0x0000009a93937220 */ /* 0x000fe20000400000 */
        /* <DEDUP_REMOVED lines=12> */
[----:B------:R-:W-:Y:S01]  /*93d0*/  SHF.L.U64.HI R15, R4, 0x8, R5 ;  /* 0x00000008040f7819 */ /* 0x000fe20000010205 */
[----:B------:R-:W-:Y:S01]  /*93e0*/  @P2 STG.E.U16 desc[UR36][R8.64+0xa2], R129 ;  /* 0x0000a28108002986 */ /* 0x000fe2000c101524 */
[C---:B------:R-:W-:Y:S01]  /*93f0*/  ISETP.GT.AND P2, PT, R0.reuse, 0x59, P3 ;  /* 0x000000590000780c */ /* 0x040fe20001f44270 */
        /* <DEDUP_REMOVED lines=56> */
[----:B------:R-:W-:Y:S01]  /*9780*/  FMUL R39, R39, R154 ;  /* 0x0000009a27277220 */ /* 0x000fe20000400000 */
[----:B------:R-:W-:Y:S01]  /*9790*/  F2FP.F16.F32.PACK_AB R33, RZ, R33 ;  /* 0x00000021ff21723e */ /* 0x000fe200000000ff */
[----:B------:R-:W-:Y:S01]  /*97a0*/  @P2 STG.E.U16 desc[UR36][R10.64+0xd0], R142 ;  /* 0x0000d08e0a002986 */ /* 0x000fe2000c101524 */
[----:B------:R-:W-:Y:S01]  /*97b0*/  F2FP.F16.F32.PACK_AB R34, RZ, R34 ;  /* 0x00000022ff22723e */ /* 0x000fe200000000ff */
[-C--:B------:R-:W-:Y:S01]  /*97c0*/  FMUL R40, R40, R154.reuse ;  /* 0x0000009a28287220 */ /* 0x080fe20000400000 */
[----:B------:R-:W-:Y:S01]  /*97d0*/  F2FP.F16.F32.PACK_AB R35, RZ, R35 ;  /* 0x00000023ff23723e */ /* 0x000fe200000000ff */
        /* <DEDUP_REMOVED lines=8> */
[----:B------:R-:W-:Y:S01]  /*9860*/  @P1 IMAD.MOV.U32 R4, RZ, RZ, R8 ;  /* 0x000000ffff041224 */ /* 0x000fe200078e0008 */
[----:B------:R-:W-:Y:S01]  /*9870*/  @P1 MOV R5, R9 ;  /* 0x0000000900051202 */ /* 0x000fe20000000f00 */
[----:B------:R-:W-:Y:S01]  /*9880*/  FMUL R43, R43, R154 ;  /* 0x0000009a2b2b7220 */ /* 0x000fe20000400000 */
[----:B------:R-:W-:Y:S01]  /*9890*/  F2FP.F16.F32.PACK_AB R38, RZ, R38 ;  /* 0x00000026ff26723e */ /* 0x000fe200000000ff */
[----:B------:R-:W-:Y:S01]  /*98a0*/  FMUL R44, R44, R154 ;  /* 0x0000009a2c2c7220 */ /* 0x000fe20000400000 */
[----:B------:R-:W-:Y:S01]  /*98b0*/  F2FP.F16.F32.PACK_AB R39, RZ, R39 ;  /* 0x00000027ff27723e */ /* 0x000fe200000000ff */
[----:B------:R0:W-:Y:S01]  /*98c0*/  @P1 STG.E.U16 desc[UR36][R4.64+0xe2], R145 ;  /* 0x0000e29104001986 */ /* 0x0001e2000c101524 */
[----:B------:R-:W-:Y:S01]  /*98d0*/  IADD3 R12, P1, P2, R7, R8, R21 ;  /* 0x00000008070c7210 */ /* 0x000fe20007a3e015 */
[----:B------:R-:W-:Y:S01]  /*98e0*/  FMUL R45, R45, R154 ;  /* 0x0000009a2d2d7220 */ /* 0x000fe20000400000 */
[----:B------:R-:W-:Y:S01]  /*98f0*/  F2FP.F16.F32.PACK_AB R40, RZ, R40 ;  /* 0x00000028ff28723e */ /* 0x000fe200000000ff */
[-C--:B------:R-:W-:Y:S01]  /*9900*/  FMUL R46, R46, R154.reuse ;  /* 0x0000009a2e2e7220 */ /* 0x080fe20000400000 */
[----:B------:R-:W-:Y:S01]  /*9910*/  IADD3.X R13, R6, R9, R15, P1, P2 ;  /* 0x00000009060d7210 */ /* 0x000fe20000fe440f */
[-C--:B------:R-:W-:Y:S01]  /*9920*/  FMUL R47, R47, R154.reuse ;  /* 0x0000009a2f2f7220 */ /* 0x080fe20000400000 */
[C---:B------:R-:W-:Y:S01]  /*9930*/  ISETP.GT.AND P1, PT, R3.reuse, 0x80, PT ;  /* 0x000000800300780c */ /* 0x040fe20003f24270 */
[-C--:B------:R-:W-:Y:S01]  /*9940*/  FMUL R48, R48, R154.reuse ;  /* 0x0000009a30307220 */ /* 0x080fe20000400000 */
[----:B------:R-:W-:Y:S01]  /*9950*/  ISETP.GT.AND P2, PT, R3, 0x88, PT ;  /* 0x000000880300780c */ /* 0x000fe20003f44270 */
[----:B------:R-:W-:Y:S01]  /*9960*/  FMUL R49, R49, R154 ;  /* 0x0000009a31317220 */ /* 0x000fe20000400000 */
[----:B------:R-:W-:Y:S01]  /*9970*/  F2FP.F16.F32.PACK_AB R41, RZ, R41 ;  /* 0x00000029ff29723e */ /* 0x000fe200000000ff */
[----:B0-----:R-:W-:Y:S01]  /*9980*/  @P5 IMAD.MOV.U32 R4, RZ, RZ, R10 ;  /* 0x000000ffff045224 */ /* 0x001fe200078e000a */
[----:B------:R-:W-:Y:S01]  /*9990*/  F2FP.F16.F32.PACK_AB R42, RZ, R42 ;  /* 0x0000002aff2a723e */ /* 0x000fe200000000ff */
[----:B------:R-:W-:Y:S01]  /*99a0*/  @P5 IMAD.MOV.U32 R5, RZ, RZ, R11 ;  /* 0x000000ffff055224 */ /* 0x000fe200078e000b */
[----:B------:R-:W-:Y:S01]  /*99b0*/  F2FP.F16.F32.PACK_AB R43, RZ, R43 ;  /* 0x0000002bff2b723e */ /* 0x000fe200000000ff */
[----:B------:R-:W-:Y:S01]  /*99c0*/  FMUL R50, R50, R154 ;  /* 0x0000009a32327220 */ /* 0x000fe20000400000 */
[----:B------:R-:W-:Y:S01]  /*99d0*/  F2FP.F16.F32.PACK_AB R44, RZ, R44 ;  /* 0x0000002cff2c723e */ /* 0x000fe200000000ff */
[-C--:B------:R-:W-:Y:S01]  /*99e0*/  FMUL R51, R51, R154.reuse ;  /* 0x0000009a33337220 */ /* 0x080fe20000400000 */
[----:B------:R0:W-:Y:S01]  /*99f0*/  @P5 STG.E.U16 desc[UR36][R4.64+0xe0], R146 ;  /* 0x0000e09204005986 */ /* 0x0001e2000c101524 */
[----:B------:R-:W-:Y:S01]  /*9a00*/  ISETP.GT.AND P5, PT, R0, 0x78, P3 ;  /* 0x000000780000780c */ /* 0x000fe20001fa4270 */
[-C--:B------:R-:W-:Y:S01]  /*9a10*/  FMUL R52, R52, R154.reuse ;  /* 0x0000009a34347220 */ /* 0x080fe20000400000 */
[C---:B------:R-:W-:Y:S01]  /*9a20*/  ISETP.GT.AND P3, PT, R0.reuse, 0x79, P3 ;  /* 0x000000790000780c */ /* 0x040fe20001f64270 */
[----:B------:R-:W-:Y:S01]  /*9a30*/  @P4 STG.E.U16 desc[UR36][R10.64+0xe2], R147 ;  /* 0x0000e2930a004986 */ /* 0x000fe2000c101524 */
[C---:B------:R-:W-:Y:S01]  /*9a40*/  ISETP.GT.AND P4, PT, R0.reuse, 0x78, P0 ;  /* 0x000000780000780c */ /* 0x040fe20000784270 */
[-C--:B------:R-:W-:Y:S01]  /*9a50*/  FMUL R53, R53, R154.reuse ;  /* 0x0000009a35357220 */ /* 0x080fe20000400000 */
[----:B------:R-:W-:Y:S01]  /*9a60*/  ISETP.GT.AND P0, PT, R0, 0x79, P0 ;  /* 0x000000790000780c */ /* 0x000fe20000704270 */
[-C--:B------:R-:W-:Y:S01]  /*9a70*/  FMUL R54, R54, R154.reuse ;  /* 0x0000009a36367220 */ /* 0x080fe20000400000 */
[----:B------:R-:W-:Y:S01]  /*9a80*/  F2FP.F16.F32.PACK_AB R45, RZ, R45 ;  /* 0x0000002dff2d723e */ /* 0x000fe200000000ff */
[----:B------:R-:W-:Y:S01]  /*9a90*/  FMUL R55, R55, R154 ;  /* 0x0000009a37377220 */ /* 0x000fe20000400000 */
[----:B------:R-:W-:Y:S01]  /*9aa0*/  F2FP.F16.F32.PACK_AB R46, RZ, R46 ;  /* 0x0000002eff2e723e */ /* 0x000fe200000000ff */
[----:B------:R-:W-:Y:S01]  /*9ab0*/  FMUL R56, R56, R154 ;  /* 0x0000009a38387220 */ /* 0x000fe20000400000 */
[----:B------:R-:W-:Y:S01]  /*9ac0*/  F2FP.F16.F32.PACK_AB R47, RZ, R47 ;  /* 0x0000002fff2f723e */ /* 0x000fe200000000ff */
[----:B------:R-:W-:Y:S01]  /*9ad0*/  @P5 STG.E.U16 desc[UR36][R8.64+0xf0], R148 ;  /* 0x0000f09408005986 */ /* 0x000fe2000c101524 */
[----:B0-----:R-:W-:Y:S01]  /*9ae0*/  IADD3 R4, P5, R21, R8, RZ ;  /* 0x0000000815047210 */ /* 0x001fe20007fbe0ff */
[----:B------:R-:W-:Y:S01]  /*9af0*/  FMUL R57, R57, R154 ;  /* 0x0000009a39397220 */ /* 0x000fe20000400000 */
[----:B------:R-:W-:Y:S01]  /*9b00*/  F2FP.F16.F32.PACK_AB R48, RZ, R48 ;  /* 0x00000030ff30723e */ /* 0x000fe200000000ff */
[----:B------:R0:W-:Y:S01]  /*9b10*/  @P3 STG.E.U16 desc[UR36][R8.64+0xf2], R149 ;  /* 0x0000f29508003986 */ /* 0x0001e2000c101524 */
[C---:B------:R-:W-:Y:S01]  /*9b20*/  ISETP.GT.AND P3, PT, R0.reuse, RZ, P1 ;  /* 0x000000ff0000720c */ /* 0x040fe20000f64270 */
[----:B------:R-:W-:Y:S01]  /*9b30*/  IMAD.X R5, R15, 0x1, R9, P5 ;  /* 0x000000010f057824 */ /* 0x000fe200028e0609 */
[C---:B------:R-:W-:Y:S01]  /*9b40*/  ISETP.GT.AND P5, PT, R0.reuse, RZ, P2 ;  /* 0x000000ff0000720c */ /* 0x040fe200017a4270 */
        /* <DEDUP_REMOVED lines=14> */
[----:B------:R-:W-:Y:S01]  /*9c30*/  @P4 STG.E.U16 desc[UR36][R4.64+0x2], R25 ;  /* 0x0000021904004986 */ /* 0x000fe2000c101524 */
[----:B------:R-:W-:Y:S01]  /*9c40*/  IADD3 R14, P4, R7, R4, RZ ;  /* 0x00000004070e7210 */ /* 0x000fe20007f9e0ff */
[--C-:B------:R-:W-:Y:S01]  /*9c50*/  IMAD.X R9, R6, 0x1, R5.reuse, P3 ;  /* 0x0000000106097824 */ /* 0x100fe200018e0605 */
[----:B------:R-:W-:Y:S01]  /*9c60*/  ISETP.GT.AND P3, PT, R0, 0x9, P2 ;  /* 0x000000090000780c */ /* 0x000fe20001764270 */
[-C--:B------:R-:W-:Y:S01]  /*9c70*/  FMUL R62, R62, R154.reuse ;  /* 0x0000009a3e3e7220 */ /* 0x080fe20000400000 */
[----:B------:R-:W-:Y:S01]  /*9c80*/  F2FP.F16.F32.PACK_AB R53, RZ, R53 ;  /* 0x00000035ff35723e */ /* 0x000fe200000000ff */
[----:B------:R-:W-:Y:S01]  /*9c90*/  IMAD.X R15, R6, 0x1, R5, P4 ;  /* 0x00000001060f7824 */ /* 0x000fe200020e0605 */
[----:B------:R-:W-:Y:S01]  /*9ca0*/  ISETP.GT.AND P4, PT, R0, 0x8, P1 ;  /* 0x000000080000780c */ /* 0x000fe20000f84270 */
[----:B------:R-:W-:Y:S01]  /*9cb0*/  FMUL R63, R63, R154 ;  /* 0x0000009a3f3f7220 */ /* 0x000fe20000400000 */
[----:B------:R-:W-:Y:S01]  /*9cc0*/  F2FP.F16.F32.PACK_AB R54, RZ, R54 ;  /* 0x00000036ff36723e */ /* 0x000fe200000000ff */
[-C--:B------:R-:W-:Y:S01]  /*9cd0*/  FMUL R64, R64, R154.reuse ;  /* 0x0000009a40407220 */ /* 0x080fe20000400000 */
        /* <DEDUP_REMOVED lines=9> */
[----:B------:R-:W-:Y:S01]  /*9d70*/  @P4 STG.E.U16 desc[UR36][R4.64+0x10], R28 ;  /* 0x0000101c04004986 */ /* 0x000fe2000c101524 */
[----:B------:R-:W-:Y:S01]  /*9d80*/  ISETP.GT.AND P4, PT, R0, 0x10, P1 ;  /* 0x000000100000780c */ /* 0x000fe20000f84270 */
[-C--:B------:R-:W-:Y:S01]  /*9d90*/  FMUL R68, R68, R154.reuse ;  /* 0x0000009a44447220 */ /* 0x080fe20000400000 */
[----:B------:R-:W-:Y:S01]  /*9da0*/  F2FP.F16.F32.PACK_AB R57, RZ, R57 ;  /* 0x00000039ff39723e */ /* 0x000fe200000000ff */
[-C--:B------:R-:W-:Y:S01]  /*9db0*/  FMUL R69, R69, R154.reuse ;  /* 0x0000009a45457220 */ /* 0x080fe20000400000 */
        /* <DEDUP_REMOVED lines=18> */
[--C-:B------:R-:W-:Y:S01]  /*9ee0*/  @P0 IMAD.MOV.U32 R6, RZ, RZ, R12.reuse ;  /* 0x000000ffff060224 */ /* 0x100fe200078e000c */
[----:B------:R-:W-:Y:S01]  /*9ef0*/  @P0 MOV R7, R13 ;  /* 0x0000000d00070202 */ /* 0x000fe20000000f00 */
[----:B------:R-:W-:Y:S01]  /*9f00*/  FMUL R74, R74, R154 ;  /* 0x0000009a4a4a7220 */ /* 0x000fe20000400000 */
[----:B------:R-:W-:Y:S01]  /*9f10*/  F2FP.F16.F32.PACK_AB R62, RZ, R62 ;  /* 0x0000003eff3e723e */ /* 0x000fe200000000ff */
[-C--:B------:R-:W-:Y:S01]  /*9f20*/  FMUL R75, R75, R154.reuse ;  /* 0x0000009a4b4b7220 */ /* 0x080fe20000400000 */
[----:B------:R-:W-:Y:S01]  /*9f30*/  F2FP.F16.F32.PACK_AB R63, RZ, R63 ;  /* 0x0000003fff3f723e */ /* 0x000fe200000000ff */
[----:B------:R0:W-:Y:S01]  /*9f40*/  @P0 STG.E.U16 desc[UR36][R6.64+0x20], R34 ;  /* 0x0000202206000986 */ /* 0x0001e2000c101524 */
        /* <DEDUP_REMOVED lines=11> */
[--C-:B0-----:R-:W-:Y:S01]  /*a000*/  @P3 IMAD.MOV.U32 R6, RZ, RZ, R12.reuse ;  /* 0x000000ffff063224 */ /* 0x101fe200078e000c */
[----:B------:R-:W-:Y:S01]  /*a010*/  F2FP.F16.F32.PACK_AB R69, RZ, R69 ;  /* 0x00000045ff45723e */ /* 0x000fe200000000ff */
[--C-:B------:R-:W-:Y:S01]  /*a020*/  @P3 IMAD.MOV.U32 R7, RZ, RZ, R13.reuse ;  /* 0x000000ffff073224 */ /* 0x100fe200078e000d */
[----:B------:R-:W-:Y:S01]  /*a030*/  F2FP.F16.F32.PACK_AB R70, RZ, R70 ;  /* 0x00000046ff46723e */ /* 0x000fe200000000ff */
[-C--:B------:R-:W-:Y:S01]  /*a040*/  FMUL R81, R81, R154.reuse ;  /* 0x0000009a51517220 */ /* 0x080fe20000400000 */
[----:B------:R-:W-:Y:S01]  /*a050*/  F2FP.F16.F32.PACK_AB R71, RZ, R71 ;  /* 0x00000047ff47723e */ /* 0x000fe200000000ff */
[-C--:B------:R-:W-:Y:S01]  /*a060*/  FMUL R82, R82, R154.reuse ;  /* 0x0000009a52527220 */ /* 0x080fe20000400000 */
[----:B------:R0:W-:Y:S01]  /*a070*/  @P3 STG.E.U16 desc[UR36][R6.64+0x22], R35 ;  /* 0x0000222306003986 */ /* 0x0001e2000c101524 */
        /* <DEDUP_REMOVED lines=11> */
[----:B0-----:R-:W-:Y:S01]  /*a130*/  @P0 IMAD.MOV.U32 R6, RZ, RZ, R12 ;  /* 0x000000ffff060224 */ /* 0x001fe200078e000c */
[----:B------:R-:W-:Y:S01]  /*a140*/  F2FP.F16.F32.PACK_AB R75, RZ, R75 ;  /* 0x0000004bff4b723e */ /* 0x000fe200000000ff */
[----:B------:R-:W-:Y:S01]  /*a150*/  @P0 IMAD.MOV.U32 R7, RZ, RZ, R13 ;  /* 0x000000ffff070224 */ /* 0x000fe200078e000d */
[----:B------:R-:W-:Y:S01]  /*a160*/  F2FP.F16.F32.PACK_AB R76, RZ, R76 ;  /* 0x0000004cff4c723e */ /* 0x000fe200000000ff */
[-C--:B------:R-:W-:Y:S01]  /*a170*/  FMUL R86, R86, R154.reuse ;  /* 0x0000009a56567220 */ /* 0x080fe20000400000 */
[----:B------:R-:W-:Y:S01]  /*a180*/  F2FP.F16.F32.PACK_AB R77, RZ, R77 ;  /* 0x0000004dff4d723e */ /* 0x000fe200000000ff */
[----:B------:R-:W-:Y:S01]  /*a190*/  FMUL R87, R87, R154 ;  /* 0x0000009a57577220 */ /* 0x000fe20000400000 */
[----:B------:R0:W-:Y:S01]  /*a1a0*/  @P0 STG.E.U16 desc[UR36][R6.64+0x30], R38 ;  /* 0x0000302606000986 */ /* 0x0001e2000c101524 */
[----:B------:R-:W-:-:S02]  /*a1b0*/  ISETP.GT.AND P0, PT, R0, 0x20, P2 ;  /* 0x000000200000780c */ /* 0x000fc40001704270 */
[----:B------:R-:W-:Y:S02]  /*a1c0*/  F2FP.F16.F32.PACK_AB R78, RZ, R78 ;  /* 0x0000004eff4e723e */ /* 0x000fe400000000ff */
[----:B------:R-:W-:Y:S02]  /*a1d0*/  F2FP.F16.F32.PACK_AB R79, RZ, R79 ;  /* 0x0000004fff4f723e */ /* 0x000fe400000000ff */
[----:B------:R-:W-:Y:S02]  /*a1e0*/  F2FP.F16.F32.PACK_AB R80, RZ, R80 ;  /* 0x00000050ff50723e */ /* 0x000fe400000000ff */
[----:B------:R-:W-:Y:S02]  /*a1f0*/  F2FP.F16.F32.PACK_AB R81, RZ, R81 ;  /* 0x00000051ff51723e */ /* 0x000fe400000000ff */
[----:B------:R-:W-:Y:S01]  /*a200*/  F2FP.F16.F32.PACK_AB R82, RZ, R82 ;  /* 0x00000052ff52723e */ /* 0x000fe200000000ff */
[----:B0-----:R-:W-:Y:S01]  /*a210*/  @P3 IMAD.MOV.U32 R6, RZ, RZ, R12 ;  /* 0x000000ffff063224 */ /* 0x001fe200078e000c */
[----:B------:R-:W-:Y:S01]  /*a220*/  F2FP.F16.F32.PACK_AB R83, RZ, R83 ;  /* 0x00000053ff53723e */ /* 0x000fe200000000ff */
[----:B------:R-:W-:Y:S01]  /*a230*/  @P3 IMAD.MOV.U32 R7, RZ, RZ, R13 ;  /* 0x000000ffff073224 */ /* 0x000fe200078e000d */
[----:B------:R-:W-:-:S02]  /*a240*/  F2FP.F16.F32.PACK_AB R84, RZ, R84 ;  /* 0x00000054ff54723e */ /* 0x000fc400000000ff */
[----:B------:R-:W-:Y:S02]  /*a250*/  F2FP.F16.F32.PACK_AB R85, RZ, R85 ;  /* 0x00000055ff55723e */ /* 0x000fe400000000ff */
[----:B------:R0:W-:Y:S01]  /*a260*/  @P3 STG.E.U16 desc[UR36][R6.64+0x32], R39 ;  /* 0x0000322706003986 */ /* 0x0001e2000c101524 */
[C---:B------:R-:W-:Y:S02]  /*a270*/  ISETP.GT.AND P3, PT, R0.reuse, 0x21, P2 ;  /* 0x000000210000780c */ /* 0x040fe40001764270 */
[----:B------:R-:W-:Y:S01]  /*a280*/  F2FP.F16.F32.PACK_AB R86, RZ, R86 ;  /* 0x00000056ff56723e */ /* 0x000fe200000000ff */
[----:B------:R-:W-:Y:S01]  /*a290*/  @P4 STG.E.U16 desc[UR36][R4.64+0x40], R40 ;  /* 0x0000402804004986 */ /* 0x000fe2000c101524 */
[C---:B------:R-:W-:Y:S02]  /*a2a0*/  ISETP.GT.AND P4, PT, R0.reuse, 0x28, P1 ;  /* 0x000000280000780c */ /* 0x040fe40000f84270 */
[----:B------:R-:W-:Y:S01]  /*a2b0*/  F2FP.F16.F32.PACK_AB R87, RZ, R87 ;  /* 0x00000057ff57723e */ /* 0x000fe200000000ff */
[----:B------:R-:W-:Y:S01]  /*a2c0*/  @P5 STG.E.U16 desc[UR36][R4.64+0x42], R41 ;  /* 0x0000422904005986 */ /* 0x000fe2000c101524 */
[----:B------:R-:W-:-:S02]  /*a2d0*/  ISETP.GT.AND P5, PT, R0, 0x29, P1 ;  /* 0x000000290000780c */ /* 0x000fc40000fa4270 */
[----:B0-----:R-:W-:Y:S01]  /*a2e0*/  @P0 MOV R6, R12 ;  /* 0x0000000c00060202 */ /* 0x001fe20000000f00 */
[----:B------:R-:W-:-:S05]  /*a2f0*/  @P0 IMAD.MOV.U32 R7, RZ, RZ, R13 ;  /* 0x000000ffff070224 */ /* 0x000fca00078e000d */
[----:B------:R0:W-:Y:S01]  /*a300*/  @P0 STG.E.U16 desc[UR36][R6.64+0x40], R42 ;  /* 0x0000402a06000986 */ /* 0x0001e2000c101524 */
[----:B------:R-:W-:Y:S01]  /*a310*/  ISETP.GT.AND P0, PT, R0, 0x28, P2 ;  /* 0x000000280000780c */ /* 0x000fe20001704270 */
[----:B0-----:R-:W-:Y:S02]  /*a320*/  @P3 IMAD.MOV.U32 R6, RZ, RZ, R12 ;  /* 0x000000ffff063224 */ /* 0x001fe400078e000c */
[----:B------:R-:W-:-:S05]  /*a330*/  @P3 IMAD.MOV.U32 R7, RZ, RZ, R13 ;  /* 0x000000ffff073224 */ /* 0x000fca00078e000d */
[----:B------:R0:W-:Y:S01]  /*a340*/  @P3 STG.E.U16 desc[UR36][R6.64+0x42], R43 ;  /* 0x0000422b06003986 */ /* 0x0001e2000c101524 */
[----:B------:R-:W-:-:S03]  /*a350*/  ISETP.GT.AND P3, PT, R0, 0x29, P2 ;  /* 0x000000290000780c */ /* 0x000fc60001764270 */
[----:B------:R-:W-:Y:S01]  /*a360*/  @P4 STG.E.U16 desc[UR36][R4.64+0x50], R44 ;  /* 0x0000502c04004986 */ /* 0x000fe2000c101524 */
[----:B------:R-:W-:-:S03]  /*a370*/  ISETP.GT.AND P4, PT, R0, 0x30, P1 ;  /* 0x000000300000780c */ /* 0x000fc60000f84270 */
[----:B------:R-:W-:Y:S01]  /*a380*/  @P5 STG.E.U16 desc[UR36][R4.64+0x52], R45 ;  /* 0x0000522d04005986 */ /* 0x000fe2000c101524 */
[----:B------:R-:W-:Y:S01]  /*a390*/  ISETP.GT.AND P5, PT, R0, 0x31, P1 ;  /* 0x000000310000780c */ /* 0x000fe20000fa4270 */
[----:B0-----:R-:W-:Y:S02]  /*a3a0*/  @P0 IMAD.MOV.U32 R6, RZ, RZ, R12 ;  /* 0x000000ffff060224 */ /* 0x001fe400078e000c */
[----:B------:R-:W-:-:S05]  /*a3b0*/  @P0 IMAD.MOV.U32 R7, RZ, RZ, R13 ;  /* 0x000000ffff070224 */ /* 0x000fca00078e000d */
[----:B------:R0:W-:Y:S01]  /*a3c0*/  @P0 STG.E.U16 desc[UR36][R6.64+0x50], R46 ;  /* 0x0000502e06000986 */ /* 0x0001e2000c101524 */
[----:B------:R-:W-:Y:S01]  /*a3d0*/  ISETP.GT.AND P0, PT, R0, 0x30, P2 ;  /* 0x000000300000780c */ /* 0x000fe20001704270 */
[----:B0-----:R-:W-:Y:S01]  /*a3e0*/  @P3 IMAD.MOV.U32 R6, RZ, RZ, R12 ;  /* 0x000000ffff063224 */ /* 0x001fe200078e000c */
[----:B------:R-:W-:-:S05]  /*a3f0*/  @P3 MOV R7, R13 ;  /* 0x0000000d00073202 */ /* 0x000fca0000000f00 */
        /* <DEDUP_REMOVED lines=21> */
[----:B------:R-:W-:Y:S02]  /*a550*/  ISETP.GT.AND P0, PT, R0, 0x40, P2 ;  /* 0x000000400000780c */ /* 0x000fe40001704270 */
[----:B0-----:R-:W-:Y:S01]  /*a560*/  @P3 MOV R6, R12 ;  /* 0x0000000c00063202 */ /* 0x001fe20000000f00 */
        /* <DEDUP_REMOVED lines=19> */
[----:B0-----:R-:W-:Y:S01]  /*a6a0*/  @P0 IMAD.MOV.U32 R6, RZ, RZ, R12 ;  /* 0x000000ffff060224 */ /* 0x001fe200078e000c */
[----:B------:R-:W-:-:S05]  /*a6b0*/  @P0 MOV R7, R13 ;  /* 0x0000000d00070202 */ /* 0x000fca0000000f00 */
        /* <DEDUP_REMOVED lines=21> */
[----:B------:R-:W-:Y:S02]  /*a810*/  ISETP.GT.AND P5, PT, R0, 0x61, P1 ;  /* 0x000000610000780c */ /* 0x000fe40000fa4270 */
        /* <DEDUP_REMOVED lines=31> */
[C---:B------:R-:W-:Y:S02]  /*aa10*/  ISETP.GT.AND P3, PT, R0.reuse, 0x78, P1 ;  /* 0x000000780000780c */ /* 0x040fe40000f64270 */
[C---:B------:R-:W-:Y:S01]  /*aa20*/  ISETP.GT.AND P1, PT, R0.reuse, 0x79, P1 ;  /* 0x000000790000780c */ /* 0x040fe20000f24270 */
[----:B------:R-:W-:Y:S01]  /*aa30*/  @P4 STG.E.U16 desc[UR36][R4.64+0xe0], R80 ;  /* 0x0000e05004004986 */ /* 0x000fe2000c101524 */
[----:B------:R-:W-:-:S03]  /*aa40*/  ISETP.GT.AND P4, PT, R0, 0x71, P2 ;  /* 0x000000710000780c */ /* 0x000fc60001784270 */
[----:B------:R-:W-:Y:S01]  /*aa50*/  @P5 STG.E.U16 desc[UR36][R4.64+0xe2], R81 ;  /* 0x0000e25104005986 */ /* 0x000fe2000c101524 */
[C---:B------:R-:W-:Y:S02]  /*aa60*/  ISETP.GT.AND P5, PT, R0.reuse, 0x78, P2 ;  /* 0x000000780000780c */ /* 0x040fe400017a4270 */
[----:B------:R-:W-:Y:S01]  /*aa70*/  ISETP.GT.AND P2, PT, R0, 0x79, P2 ;  /* 0x000000790000780c */ /* 0x000fe20001744270 */
[----:B0-----:R-:W-:Y:S02]  /*aa80*/  @P0 IMAD.MOV.U32 R6, RZ, RZ, R12 ;  /* 0x000000ffff060224 */ /* 0x001fe400078e000c */
[----:B------:R-:W-:-:S05]  /*aa90*/  @P0 IMAD.MOV.U32 R7, RZ, RZ, R13 ;  /* 0x000000ffff070224 */ /* 0x000fca00078e000d */
[----:B------:R0:W-:Y:S02]  /*aaa0*/  @P0 STG.E.U16 desc[UR36][R6.64+0xe0], R82 ;  /* 0x0000e05206000986 */ /* 0x0001e4000c101524 */
[----:B0-----:R-:W-:Y:S01]  /*aab0*/  @P4 MOV R6, R12 ;  /* 0x0000000c00064202 */ /* 0x001fe20000000f00 */
[----:B------:R-:W-:-:S05]  /*aac0*/  @P4 IMAD.MOV.U32 R7, RZ, RZ, R13 ;  /* 0x000000ffff074224 */ /* 0x000fca00078e000d */
[----:B------:R-:W-:Y:S04]  /*aad0*/  @P4 STG.E.U16 desc[UR36][R6.64+0xe2], R83 ;  /* 0x0000e25306004986 */ /* 0x000fe8000c101524 */
[----:B------:R-:W-:Y:S04]  /*aae0*/  @P3 STG.E.U16 desc[UR36][R4.64+0xf0], R84 ;  /* 0x0000f05404003986 */ /* 0x000fe8000c101524 */
[----:B------:R0:W-:Y:S02]  /*aaf0*/  @P1 STG.E.U16 desc[UR36][R4.64+0xf2], R85 ;  /* 0x0000f25504001986 */ /* 0x0001e4000c101524 */
[----:B0-----:R-:W-:-:S02]  /*ab00*/  @P5 IMAD.MOV.U32 R4, RZ, RZ, R12 ;  /* 0x000000ffff045224 */ /* 0x001fc400078e000c */
[----:B------:R-:W-:-:S05]  /*ab10*/  @P5 IMAD.MOV.U32 R5, RZ, RZ, R13 ;  /* 0x000000ffff055224 */ /* 0x000fca00078e000d */
[----:B------:R0:W-:Y:S04]  /*ab20*/  @P5 STG.E.U16 desc[UR36][R4.64+0xf0], R86 ;  /* 0x0000f05604005986 */ /* 0x0001e8000c101524 */
[----:B------:R0:W-:Y:S02]  /*ab30*/  @P2 STG.E.U16 desc[UR36][R12.64+0xf2], R87 ;  /* 0x0000f2570c002986 */ /* 0x0001e4000c101524 */
.L_x_280:
[----:B------:R-:W-:Y:S05]  /*ab40*/  BSYNC B0 ;  /* 0x0000000000007941 */ /* 0x000fea0003800000 */
.L_x_28:
[----:B------:R-:W-:Y:S01]  /*ab50*/  ULDC UR4, c[0x0][0xc] ;  /* 0x0000030000047ab9 */ /* 0x000fe20000000800 */
[----:B------:R-:W-:Y:S01]  /*ab60*/  ULDC UR5, c[0x0][0x10] ;  /* 0x0000040000057ab9 */ /* 0x000fe20000000800 */
[----:B0-----:R-:W0:Y:S01]  /*ab70*/  LDC R3, c[0x0][0x14] ;  /* 0x00000500ff037b82 */ /* 0x001e220000000800 */
[----:B------:R-:W-:Y:S01]  /*ab80*/  UIMAD.WIDE.U32 UR4, UR4, UR5, URZ ;  /* 0x00000005040472a5 */ /* 0x000fe2000f8e003f */
[----:B------:R-:W-:Y:S01]  /*ab90*/  PRMT R0, RZ, 0x7610, R0 ;  /* 0x00007610ff007816 */ /* 0x000fe20000000000 */
[----:B------:R-:W-:Y:S02]  /*aba0*/  IMAD.MOV.U32 R153, RZ, RZ, -0x1 ;  /* 0xffffffffff997424 */ /* 0x000fe400078e00ff */
[----:B------:R-:W-:Y:S02]  /*abb0*/  IMAD.MOV.U32 R23, RZ, RZ, -0x1 ;  /* 0xffffffffff177424 */ /* 0x000fe400078e00ff */
[----:B0-----:R-:W-:-:S04]  /*abc0*/  IMAD.WIDE.U32 R16, R3, UR4, R16 ;  /* 0x0000000403107c25 */ /* 0x001fc8000f8e0010 */
[----:B------:R-:W-:Y:S01]  /*abd0*/  IMAD R3, R3, UR5, RZ ;  /* 0x0000000503037c24 */ /* 0x000fe2000f8e02ff */
[----:B------:R-:W-:Y:S02]  /*abe0*/  ULDC.64 UR4, c[0x0][0x650] ;  /* 0x0001940000047ab9 */ /* 0x000fe40000000a00 */
[----:B------:R-:W-:Y:S01]  /*abf0*/  ISETP.GE.U32.AND P0, PT, R16, UR4, PT ;  /* 0x0000000410007c0c */ /* 0x000fe2000bf06070 */
[----:B------:R-:W-:-:S05]  /*ac00*/  IMAD.IADD R17, R17, 0x1, R3 ;  /* 0x0000000111117824 */ /* 0x000fca00078e0203 */
[----:B------:R-:W-:-:S13]  /*ac10*/  ISETP.GE.U32.AND.EX P0, PT, R17, UR5, PT, P0 ;  /* 0x0000000511007c0c */ /* 0x000fda000bf06100 */
[----:B------:R-:W-:Y:S05]  /*ac20*/  @P0 BRA `(.L_x_281) ;  /* 0x0000000400640947 */ /* 0x000fea0003800000 */
[----:B------:R-:W0:Y:S01]  /*ac30*/  S2R R12, SR_CTAID.X ;  /* 0x00000000000c7919 */ /* 0x000e220000002500 */
[----:B-12---:R-:W1:Y:S01]  /*ac40*/  LDC.64 R10, c[0x0][0x628] ;  /* 0x00018a00ff0a7b82 */ /* 0x006e620000000a00 */
[----:B------:R-:W-:Y:S01]  /*ac50*/  ULDC UR4, c[0x0][0x150] ;  /* 0x0000540000047ab9 */ /* 0x000fe20000000800 */
[----:B------:R-:W-:Y:S01]  /*ac60*/  MOV R8, R16 ;  /* 0x0000001000087202 */ /* 0x000fe20000000f00 */
[----:B------:R-:W2:Y:S01]  /*ac70*/  S2R R24, SR_CTAID.Y ;  /* 0x0000000000187919 */ /* 0x000ea20000002600 */
[----:B------:R-:W-:-:S04]  /*ac80*/  IMAD.MOV.U32 R9, RZ, RZ, R17 ;  /* 0x000000ffff097224 */ /* 0x000fc800078e0011 */
[----:B------:R-:W2:Y:S08]  /*ac90*/  LDC R21, c[0x0][0x144] ;  /* 0x00005100ff157b82 */ /* 0x000eb00000000800 */
[----:B------:R-:W2:Y:S08]  /*aca0*/  LDC R0, c[0x0][0x630] ;  /* 0x00018c00ff007b82 */ /* 0x000eb00000000800 */
[----:B------:R-:W2:Y:S01]  /*acb0*/  LDC.64 R14, c[0x0][0x620] ;  /* 0x00018800ff0e7b82 */ /* 0x000ea20000000a00 */
[----:B-1----:R-:W-:-:S04]  /*acc0*/  ISETP.NE.U32.AND P0, PT, R10, RZ, PT ;  /* 0x000000ff0a00720c */ /* 0x002fc80003f05070 */
[----:B------:R-:W-:Y:S02]  /*acd0*/  ISETP.NE.AND.EX P0, PT, R11, RZ, PT, P0 ;  /* 0x000000ff0b00720c */ /* 0x000fe40003f05300 */
[----:B0-----:R-:W-:-:S05]  /*ace0*/  I2FP.F32.U32 R3, R12 ;  /* 0x0000000c00037245 */ /* 0x001fca0000201000 */
[----:B------:R-:W-:-:S04]  /*acf0*/  FMUL R3, R3, UR4 ;  /* 0x0000000403037c20 */ /* 0x000fc80008400000 */
[----:B------:R0:W1:Y:S02]  /*ad00*/  F2I.U32.TRUNC.NTZ R20, R3 ;  /* 0x0000000300147305 */ /* 0x000064000020f000 */
[----:B------:R-:W-:Y:S05]  /*ad10*/  @!P0 BRA `(.L_x_282) ;  /* 0x0000000000288947 */ /* 0x000fea0003800000 */
[----:B0-----:R-:W0:Y:S02]  /*ad20*/  LDC R3, c[0x0][0x634] ;  /* 0x00018d00ff037b82 */ /* 0x001e240000000800 */
[----:B0-----:R-:W-:-:S05]  /*ad30*/  IADD3 R3, P0, R16, R3, RZ ;  /* 0x0000000310037210 */ /* 0x001fca0007f1e0ff */
[----:B------:R-:W-:-:S04]  /*ad40*/  IMAD.X R13, RZ, RZ, R17, P0 ;  /* 0x000000ffff0d7224 */ /* 0x000fc800000e0611 */
[----:B------:R-:W-:-:S04]  /*ad50*/  IMAD.WIDE.U32 R4, R13, R10, RZ ;  /* 0x0000000a0d047225 */ /* 0x000fc800078e00ff */
[----:B------:R-:W-:-:S04]  /*ad60*/  IMAD.WIDE.U32 R6, P0, R3, R11, R4 ;  /* 0x0000000b03067225 */ /* 0x000fc80007800004 */
[----:B------:R-:W-:-:S04]  /*ad70*/  IMAD.WIDE.U32 R4, R3, R10, RZ ;  /* 0x0000000a03047225 */ /* 0x000fc800078e00ff */
[----:B------:R-:W-:Y:S01]  /*ad80*/  IMAD.X R9, RZ, RZ, RZ, P0 ;  /* 0x000000ffff097224 */ /* 0x000fe200000e06ff */
[----:B------:R-:W-:Y:S01]  /*ad90*/  IADD3 RZ, P0, R5, R6, RZ ;  /* 0x0000000605ff7210 */ /* 0x000fe20007f1e0ff */
[----:B------:R-:W-:-:S04]  /*ada0*/  IMAD.MOV.U32 R8, RZ, RZ, R7 ;  /* 0x000000ffff087224 */ /* 0x000fc800078e0007 */
[----:B------:R-:W-:-:S08]  /*adb0*/  IMAD.WIDE.U32.X R8, R13, R11, R8, P0 ;  /* 0x0000000b0d087225 */ /* 0x000fd000000e0408 */
.L_x_282:
[----:B------:R-:W3:Y:S01]  /*adc0*/  LDC.64 R28, c[0x0][0x640] ;  /* 0x00019000ff1c7b82 */ /* 0x000ee20000000a00 */
[-CC-:B--2---:R-:W-:Y:S01]  /*add0*/  SHF.R.U64 R23, R8, R0.reuse, R9.reuse ;  /* 0x0000000008177219 */ /* 0x184fe20000001209 */
[----:B-1----:R-:W-:Y:S01]  /*ade0*/  IMAD.MOV R20, RZ, RZ, -R20 ;  /* 0x000000ffff147224 */ /* 0x002fe200078e0a14 */
[----:B------:R-:W-:Y:S01]  /*adf0*/  SHF.R.U32.HI R0, RZ, R0, R9 ;  /* 0x00000000ff007219 */ /* 0x000fe20000011609 */
[----:B------:R-:W-:Y:S01]  /*ae00*/  ULDC UR4, c[0x0][0x154] ;  /* 0x0000550000047ab9 */ /* 0x000fe20000000800 */
[----:B0-----:R-:W-:Y:S01]  /*ae10*/  IADD3 R3, P0, RZ, -R23, RZ ;  /* 0x80000017ff037210 */ /* 0x001fe20007f1e0ff */
[----:B------:R-:W-:Y:S02]  /*ae20*/  IMAD R21, R21, R20, R12 ;  /* 0x0000001415157224 */ /* 0x000fe400078e020c */
[----:B------:R-:W0:Y:S01]  /*ae30*/  LDC R6, c[0x0][0x618] ;  /* 0x00018600ff067b82 */ /* 0x000e220000000800 */
[----:B------:R-:W-:Y:S02]  /*ae40*/  IMAD.MOV.U32 R7, RZ, RZ, 0x1 ;  /* 0x00000001ff077424 */ /* 0x000fe400078e00ff */
[----:B------:R-:W-:-:S04]  /*ae50*/  IMAD.X R5, RZ, RZ, ~R0, P0 ;  /* 0x000000ffff057224 */ /* 0x000fc800000e0e00 */
[-C--:B------:R-:W-:Y:S01]  /*ae60*/  IMAD R0, R5, R14.reuse, RZ ;  /* 0x0000000e05007224 */ /* 0x080fe200078e02ff */
[----:B------:R-:W1:Y:S01]  /*ae70*/  LDC R8, c[0x0][0x608] ;  /* 0x00018200ff087b82 */ /* 0x000e620000000800 */
[----:B------:R-:W-:-:S04]  /*ae80*/  IMAD.WIDE.U32 R4, R3, R14, R16 ;  /* 0x0000000e03047225 */ /* 0x000fc800078e0010 */
[----:B------:R-:W-:Y:S01]  /*ae90*/  IMAD R3, R3, R15, R0 ;  /* 0x0000000f03037224 */ /* 0x000fe200078e0200 */
[----:B------:R-:W-:Y:S02]  /*aea0*/  I2FP.F32.U32 R0, R24 ;  /* 0x0000001800007245 */ /* 0x000fe40000201000 */
[----:B------:R-:W2:Y:S01]  /*aeb0*/  LDC R26, c[0x0][0x658] ;  /* 0x00019600ff1a7b82 */ /* 0x000ea20000000800 */
[----:B---3--:R-:W-:Y:S02]  /*aec0*/  ISETP.NE.U32.AND P0, PT, R28, RZ, PT ;  /* 0x000000ff1c00720c */ /* 0x008fe40003f05070 */
[----:B------:R-:W-:Y:S01]  /*aed0*/  IADD3 R3, R5, R3, RZ ;  /* 0x0000000305037210 */ /* 0x000fe20007ffe0ff */
[----:B------:R-:W-:Y:S01]  /*aee0*/  FMUL R0, R0, UR4 ;  /* 0x0000000400007c20 */ /* 0x000fe20008400000 */
[----:B------:R-:W-:Y:S01]  /*aef0*/  ISETP.NE.AND.EX P0, PT, R29, RZ, PT, P0 ;  /* 0x000000ff1d00720c */ /* 0x000fe20003f05300 */
[----:B------:R-:W-:Y:S02]  /*af00*/  IMAD.MOV.U32 R5, RZ, RZ, -0x1 ;  /* 0xffffffffff057424 */ /* 0x000fe400078e00ff */
[----:B------:R-:W3:Y:S01]  /*af10*/  LDC R15, c[0x0][0x148] ;  /* 0x00005200ff0f7b82 */ /* 0x000ee20000000800 */
[-CC-:B0-----:R-:W-:Y:S01]  /*af20*/  SHF.R.U64 R12, R4, R6.reuse, R3.reuse ;  /* 0x00000006040c7219 */ /* 0x181fe20000001203 */
[----:B------:R0:W0:Y:S01]  /*af30*/  F2I.U32.TRUNC.NTZ R13, R0 ;  /* 0x00000000000d7305 */ /* 0x000022000020f000 */
[----:B------:R-:W-:-:S05]  /*af40*/  SHF.R.U32.HI R3, RZ, R6, R3 ;  /* 0x00000006ff037219 */ /* 0x000fca0000011603 */
[----:B------:R-:W0:Y:S01]  /*af50*/  LDC R20, c[0x0][0x600] ;  /* 0x00018000ff147b82 */ /* 0x000e220000000800 */
[-CC-:B-1----:R-:W-:Y:S02]  /*af60*/  SHF.R.U64 R10, R12, R8.reuse, R3.reuse ;  /* 0x000000080c0a7219 */ /* 0x182fe40000001203 */
[----:B------:R-:W-:-:S05]  /*af70*/  SHF.R.U32.HI R3, RZ, R8, R3 ;  /* 0x00000008ff037219 */ /* 0x000fca0000011603 */
[----:B------:R-:W1:Y:S01]  /*af80*/  LDC R27, c[0x0][0x648] ;  /* 0x00019200ff1b7b82 */ /* 0x000e620000000800 */
[-C--:B--2---:R-:W-:Y:S02]  /*af90*/  SHF.L.U32 R4, R5, R26.reuse, RZ ;  /* 0x0000001a05047219 */ /* 0x084fe400000006ff */
[--C-:B------:R-:W-:Y:S02]  /*afa0*/  SHF.R.U64 R14, R10, R26, R3.reuse ;  /* 0x0000001a0a0e7219 */ /* 0x100fe40000001203 */
[----:B------:R-:W-:Y:S02]  /*afb0*/  LOP3.LUT R25, RZ, R4, RZ, 0x33, !PT ;  /* 0x00000004ff197212 */ /* 0x000fe400078e33ff */
[-C--:B------:R-:W-:Y:S01]  /*afc0*/  SHF.R.U32.HI R5, RZ, R26.reuse, R3 ;  /* 0x0000001aff057219 */ /* 0x080fe20000011603 */
[----:B------:R-:W2:Y:S01]  /*afd0*/  LDC R30, c[0x0][0x638] ;  /* 0x00018e00ff1e7b82 */ /* 0x000ea20000000800 */
[----:B------:R-:W-:Y:S01]  /*afe0*/  SHF.L.U32 R152, R7, R26, RZ ;  /* 0x0000001a07987219 */ /* 0x000fe200000006ff */
[----:B------:R-:W-:-:S06]  /*aff0*/  IMAD.MOV.U32 R4, RZ, RZ, R14 ;  /* 0x000000ffff047224 */ /* 0x000fcc00078e000e */
[----:B------:R-:W0:Y:S01]  /*b000*/  LDC R31, c[0x0][0x610] ;  /* 0x00018400ff1f7b82 */ /* 0x000e220000000800 */
[----:B------:R-:W-:Y:S05]  /*b010*/  @!P0 BRA `(.L_x_283) ;  /* 0x0000000000288947 */ /* 0x000fea0003800000 */
[----:B------:R-:W4:Y:S02]  /*b020*/  LDC R3, c[0x0][0x64c] ;  /* 0x00019300ff037b82 */ /* 0x000f240000000800 */
[----:B----4-:R-:W-:-:S05]  /*b030*/  IADD3 R3, P0, R14, R3, RZ ;  /* 0x000000030e037210 */ /* 0x010fca0007f1e0ff */
        /* <DEDUP_REMOVED lines=8> */
.L_x_283:
[----:B------:R-:W-:Y:S01]  /*b0c0*/  ISETP.NE.AND P0, PT, R2, 0x1, PT ;  /* 0x000000010200780c */ /* 0x000fe20003f05270 */
[----:B0-----:R-:W-:Y:S01]  /*b0d0*/  VIADD R7, R20, 0xffffffff ;  /* 0xffffffff14077836 */ /* 0x001fe20000000000 */
[----:B-1----:R-:W-:Y:S01]  /*b0e0*/  SHF.R.U64 R0, R4, R27, R5 ;  /* 0x0000001b04007219 */ /* 0x002fe20000001205 */
[----:B------:R-:W-:Y:S01]  /*b0f0*/  IMAD.MOV.U32 R4, RZ, RZ, 0x1 ;  /* 0x00000001ff047424 */ /* 0x000fe200078e00ff */
[----:B------:R-:W-:Y:S02]  /*b100*/  LOP3.LUT R5, R10, R25, RZ, 0xc0, !PT ;  /* 0x000000190a057212 */ /* 0x000fe400078ec0ff */
[----:B------:R-:W-:Y:S01]  /*b110*/  IADD3 R13, -R13, RZ, RZ ;  /* 0x000000ff0d0d7210 */ /* 0x000fe20007ffe1ff */
[----:B------:R-:W-:Y:S02]  /*b120*/  IMAD.MOV R3, RZ, RZ, -R0 ;  /* 0x000000ffff037224 */ /* 0x000fe400078e0a00 */
[----:B------:R-:W-:Y:S01]  /*b130*/  IMAD R152, R152, R0, R5 ;  /* 0x0000000098987224 */ /* 0x000fe200078e0205 */
[----:B------:R-:W-:Y:S01]  /*b140*/  LOP3.LUT R5, R12, R7, RZ, 0xc0, !PT ;  /* 0x000000070c057212 */ /* 0x000fe200078ec0ff */
[----:B--2---:R-:W-:-:S02]  /*b150*/  IMAD R0, R3, R30, R14 ;  /* 0x0000001e03007224 */ /* 0x004fc400078e020e */
[----:B---3--:R-:W-:Y:S02]  /*b160*/  @P0 IMAD R21, R15, R13, R24 ;  /* 0x0000000d0f150224 */ /* 0x008fe400078e0218 */
[----:B------:R-:W-:Y:S01]  /*b170*/  IMAD R3, R0, R20, R5 ;  /* 0x0000001400037224 */ /* 0x000fe200078e0205 */
[----:B------:R-:W-:Y:S01]  /*b180*/  PRMT R0, R4, 0x7610, R0 ;  /* 0x0000761004007816 */ /* 0x000fe20000000000 */
[----:B------:R-:W-:-:S05]  /*b190*/  IMAD R152, R152, R31, R21 ;  /* 0x0000001f98987224 */ /* 0x000fca00078e0215 */
[----:B------:R-:W-:Y:S02]  /*b1a0*/  SEL R153, R3, R152, !P0 ;  /* 0x0000009803997207 */ /* 0x000fe40004000000 */
[----:B------:R-:W-:-:S07]  /*b1b0*/  SEL R152, R152, R3, !P0 ;  /* 0x0000000398987207 */ /* 0x000fce0004000000 */
.L_x_281:
[----:B------:R-:W-:-:S13]  /*b1c0*/  LOP3.LUT P0, RZ, R0, 0xff, RZ, 0xc0, !PT ;  /* 0x000000ff00ff7812 */ /* 0x000fda000780c0ff */
[----:B------:R-:W-:Y:S05]  /*b1d0*/  @P0 BRA `(.L_x_284) ;  /* 0xffffff5c00540947 */ /* 0x000fea000383ffff */
[----:B------:R-:W-:Y:S05]  /*b1e0*/  EXIT ;  /* 0x000000000000794d */ /* 0x000fea0003800000 */
.L_x_3:
[----:B0-----:R-:W-:Y:S01]  /*b1f0*/  ULDC.64 UR4, c[0x0][0x650] ;  /* 0x0001940000047ab9 */ /* 0x001fe20000000a00 */
        /* <DEDUP_REMOVED lines=8> */
[----:B------:R-:W-:Y:S01]  /*b280*/  MOV R10, R16 ;  /* 0x00000010000a7202 */ /* 0x000fe20000000f00 */
[----:B------:R-:W-:-:S06]  /*b290*/  IMAD.MOV.U32 R11, RZ, RZ, R17 ;  /* 0x000000ffff0b7224 */ /* 0x000fcc00078e0011 */
        /* <DEDUP_REMOVED lines=15> */
.L_x_286:
[--C-:B------:R-:W-:Y:S01]  /*b390*/  SHF.R.U64 R12, R10, R14, R11.reuse ;  /* 0x0000000e0a0c7219 */ /* 0x100fe2000000120b */
[----:B------:R-:W0:Y:S01]  /*b3a0*/  LDC R22, c[0x0][0x618] ;  /* 0x00018600ff167b82 */ /* 0x000e220000000800 */
[----:B------:R-:W-:Y:S01]  /*b3b0*/  I2FP.F32.U32 R6, R4 ;  /* 0x0000000400067245 */ /* 0x000fe20000201000 */
[----:B------:R-:W-:Y:S01]  /*b3c0*/  ULDC UR4, c[0x0][0x150] ;  /* 0x0000540000047ab9 */ /* 0x000fe20000000800 */
[----:B------:R-:W-:Y:S02]  /*b3d0*/  SHF.R.U32.HI R5, RZ, R14, R11 ;  /* 0x0000000eff057219 */ /* 0x000fe4000001160b */
[----:B------:R-:W-:Y:S01]  /*b3e0*/  IADD3 R9, P0, RZ, -R12, RZ ;  /* 0x8000000cff097210 */ /* 0x000fe20007f1e0ff */
[----:B------:R-:W-:Y:S01]  /*b3f0*/  FMUL R11, R6, UR4 ;  /* 0x00000004060b7c20 */ /* 0x000fe20008400000 */
[----:B------:R-:W-:Y:S01]  /*b400*/  ULDC UR4, c[0x0][0x154] ;  /* 0x0000550000047ab9 */ /* 0x000fe20000000800 */
[----:B------:R-:W1:Y:S02]  /*b410*/  LDC.64 R24, c[0x0][0x640] ;  /* 0x00019000ff187b82 */ /* 0x000e640000000a00 */
[----:B------:R-:W-:-:S02]  /*b420*/  IMAD.X R5, RZ, RZ, ~R5, P0 ;  /* 0x000000ffff057224 */ /* 0x000fc400000e0e05 */
[----:B------:R-:W2:Y:S01]  /*b430*/  F2I.U32.TRUNC.NTZ R11, R11 ;  /* 0x0000000b000b7305 */ /* 0x000ea2000020f000 */
[----:B------:R-:W-:-:S03]  /*b440*/  IMAD.WIDE.U32 R6, R9, R20, R16 ;  /* 0x0000001409067225 */ /* 0x000fc600078e0010 */
[----:B------:R-:W3:Y:S01]  /*b450*/  LDC R13, c[0x0][0x144] ;  /* 0x00005100ff0d7b82 */ /* 0x000ee20000000800 */
[----:B------:R-:W-:-:S04]  /*b460*/  IMAD R8, R5, R20, RZ ;  /* 0x0000001405087224 */ /* 0x000fc800078e02ff */
[----:B------:R-:W-:Y:S02]  /*b470*/  IMAD R5, R9, R21, R8 ;  /* 0x0000001509057224 */ /* 0x000fe400078e0208 */
[----:B------:R-:W-:Y:S01]  /*b480*/  IMAD.MOV.U32 R8, RZ, RZ, -0x1 ;  /* 0xffffffffff087424 */ /* 0x000fe200078e00ff */
[----:B------:R-:W4:Y:S01]  /*b490*/  LDC R14, c[0x0][0x608] ;  /* 0x00018200ff0e7b82 */ /* 0x000f220000000800 */
[----:B------:R-:W-:Y:S01]  /*b4a0*/  IMAD.IADD R5, R7, 0x1, R5 ;  /* 0x0000000107057824 */ /* 0x000fe200078e0205 */
[----:B------:R-:W-:-:S04]  /*b4b0*/  I2FP.F32.U32 R7, R3 ;  /* 0x0000000300077245 */ /* 0x000fc80000201000 */
[-CC-:B0-----:R-:W-:Y:S01]  /*b4c0*/  SHF.R.U64 R10, R6, R22.reuse, R5.reuse ;  /* 0x00000016060a7219 */ /* 0x181fe20000001205 */
[----:B------:R-:W-:Y:S01]  /*b4d0*/  FMUL R7, R7, UR4 ;  /* 0x0000000407077c20 */ /* 0x000fe20008400000 */
[----:B------:R-:W0:Y:S01]  /*b4e0*/  LDC R9, c[0x0][0x658] ;  /* 0x00019600ff097b82 */ /* 0x000e220000000800 */
[----:B--2---:R-:W-:Y:S02]  /*b4f0*/  IADD3 R6, -R11, RZ, RZ ;  /* 0x000000ff0b067210 */ /* 0x004fe40007ffe1ff */
[----:B-1----:R-:W-:Y:S02]  /*b500*/  ISETP.NE.U32.AND P0, PT, R24, RZ, PT ;  /* 0x000000ff1800720c */ /* 0x002fe40003f05070 */
[----:B------:R-:W-:Y:S02]  /*b510*/  SHF.R.U32.HI R5, RZ, R22, R5 ;  /* 0x00000016ff057219 */ /* 0x000fe40000011605 */
[----:B------:R-:W-:Y:S01]  /*b520*/  ISETP.NE.AND.EX P0, PT, R25, RZ, PT, P0 ;  /* 0x000000ff1900720c */ /* 0x000fe20003f05300 */
[----:B------:R-:W1:Y:S01]  /*b530*/  LDC R20, c[0x0][0x148] ;  /* 0x00005200ff147b82 */ /* 0x000e620000000800 */
[----:B---3--:R-:W-:-:S02]  /*b540*/  IMAD R23, R13, R6, R4 ;  /* 0x000000060d177224 */ /* 0x008fc400078e0204 */
[----:B------:R-:W-:-:S05]  /*b550*/  IMAD.MOV.U32 R6, RZ, RZ, 0x1 ;  /* 0x00000001ff067424 */ /* 0x000fca00078e00ff */
[----:B------:R-:W2:Y:S01]  /*b560*/  LDC R21, c[0x0][0x600] ;  /* 0x00018000ff157b82 */ /* 0x000ea20000000800 */
[-CC-:B----4-:R-:W-:Y:S02]  /*b570*/  SHF.R.U64 R13, R10, R14.reuse, R5.reuse ;  /* 0x0000000e0a0d7219 */ /* 0x190fe40000001205 */
[----:B------:R-:W-:Y:S02]  /*b580*/  SHF.R.U32.HI R4, RZ, R14, R5 ;  /* 0x0000000eff047219 */ /* 0x000fe40000011605 */
[----:B------:R3:W4:Y:S03]  /*b590*/  F2I.U32.TRUNC.NTZ R14, R7 ;  /* 0x00000007000e7305 */ /* 0x000726000020f000 */
[----:B------:R-:W1:Y:S01]  /*b5a0*/  LDC R26, c[0x0][0x648] ;  /* 0x00019200ff1a7b82 */ /* 0x000e620000000800 */
[-C--:B0-----:R-:W-:Y:S02]  /*b5b0*/  SHF.R.U64 R15, R13, R9.reuse, R4 ;  /* 0x000000090d0f7219 */ /* 0x081fe40000001204 */
[----:B------:R-:W-:-:S02]  /*b5c0*/  SHF.L.U32 R8, R8, R9, RZ ;  /* 0x0000000908087219 */ /* 0x000fc400000006ff */
[-C--:B------:R-:W-:Y:S01]  /*b5d0*/  SHF.R.U32.HI R5, RZ, R9.reuse, R4 ;  /* 0x00000009ff057219 */ /* 0x080fe20000011604 */
[----:B------:R-:W-:Y:S01]  /*b5e0*/  IMAD.MOV.U32 R4, RZ, RZ, R15 ;  /* 0x000000ffff047224 */ /* 0x000fe200078e000f */
[----:B------:R-:W-:Y:S01]  /*b5f0*/  SHF.L.U32 R22, R6, R9, RZ ;  /* 0x0000000906167219 */ /* 0x000fe200000006ff */
[----:B------:R-:W0:Y:S01]  /*b600*/  LDC R27, c[0x0][0x638] ;  /* 0x00018e00ff1b7b82 */ /* 0x000e220000000800 */
[----:B------:R-:W-:-:S07]  /*b610*/  LOP3.LUT R28, RZ, R8, RZ, 0x33, !PT ;  /* 0x00000008ff1c7212 */ /* 0x000fce00078e33ff */
[----:B------:R-:W0:Y:S01]  /*b620*/  LDC R29, c[0x0][0x610] ;  /* 0x00018400ff1d7b82 */ /* 0x000e220000000800 */
[----:B---34-:R-:W-:Y:S05]  /*b630*/  @!P0 BRA `(.L_x_287) ;  /* 0x0000000000288947 */ /* 0x018fea0003800000 */
[----:B------:R-:W3:Y:S02]  /*b640*/  LDC R4, c[0x0][0x64c] ;  /* 0x00019300ff047b82 */ /* 0x000ee40000000800 */
[----:B---3--:R-:W-:-:S05]  /*b650*/  IADD3 R9, P0, R15, R4, RZ ;  /* 0x000000040f097210 */ /* 0x008fca0007f1e0ff */
        /* <DEDUP_REMOVED lines=8> */
.L_x_287:
[----:B------:R-:W-:Y:S01]  /*b6e0*/  ISETP.NE.AND P0, PT, R2, 0x1, PT ;  /* 0x000000010200780c */ /* 0x000fe20003f05270 */
[----:B--2---:R-:W-:Y:S01]  /*b6f0*/  VIADD R7, R21, 0xffffffff ;  /* 0xffffffff15077836 */ /* 0x004fe20000000000 */
[----:B-1----:R-:W-:Y:S01]  /*b700*/  SHF.R.U64 R5, R4, R26, R5 ;  /* 0x0000001a04057219 */ /* 0x002fe20000001205 */
[----:B------:R-:W-:Y:S01]  /*b710*/  IMAD.MOV.U32 R8, RZ, RZ, R12 ;  /* 0x000000ffff087224 */ /* 0x000fe200078e000c */
[----:B------:R-:W-:Y:S02]  /*b720*/  IADD3 R14, -R14, RZ, RZ ;  /* 0x000000ff0e0e7210 */ /* 0x000fe40007ffe1ff */
[----:B------:R-:W-:Y:S01]  /*b730*/  LOP3.LUT R4, R13, R28, RZ, 0xc0, !PT ;  /* 0x0000001c0d047212 */ /* 0x000fe200078ec0ff */
[----:B------:R-:W-:Y:S01]  /*b740*/  IMAD.MOV R6, RZ, RZ, -R5 ;  /* 0x000000ffff067224 */ /* 0x000fe200078e0a05 */
[----:B------:R-:W-:-:S03]  /*b750*/  LOP3.LUT R10, R10, R7, RZ, 0xc0, !PT ;  /* 0x000000070a0a7212 */ /* 0x000fc600078ec0ff */
[----:B------:R-:W-:Y:S02]  /*b760*/  IMAD R4, R22, R5, R4 ;  /* 0x0000000516047224 */ /* 0x000fe400078e0204 */
[----:B------:R-:W-:Y:S02]  /*b770*/  @P0 IMAD R23, R20, R14, R3 ;  /* 0x0000000e14170224 */ /* 0x000fe400078e0203 */
[----:B0-----:R-:W-:Y:S02]  /*b780*/  IMAD R3, R6, R27, R15 ;  /* 0x0000001b06037224 */ /* 0x001fe400078e020f */
[----:B------:R-:W-:Y:S02]  /*b790*/  IMAD R7, R4, R29, R23 ;  /* 0x0000001d04077224 */ /* 0x000fe400078e0217 */
[----:B------:R-:W-:Y:S02]  /*b7a0*/  IMAD R4, R3, R21, R10 ;  /* 0x0000001503047224 */ /* 0x000fe400078e020a */
[----:B------:R-:W-:-:S03]  /*b7b0*/  IMAD.MOV.U32 R6, RZ, RZ, 0x1 ;  /* 0x00000001ff067424 */ /* 0x000fc600078e00ff */
[----:B------:R-:W-:Y:S02]  /*b7c0*/  SEL R9, R4, R7, !P0 ;  /* 0x0000000704097207 */ /* 0x000fe40004000000 */
[----:B------:R-:W-:-:S07]  /*b7d0*/  SEL R7, R7, R4, !P0 ;  /* 0x0000000407077207 */ /* 0x000fce0004000000 */
.L_x_285:
[----:B------:R-:W-:-:S08]  /*b7e0*/  NOP ;  /* 0x0000000000007918 */ /* 0x000fd00000000000 */
[----:B------:R-:W0:-:S00]  /*b7f0*/  USETMAXREG.DEALLOC.CTAPOOL 0x28 ;  /* 0x00000028000079c8 */ /* 0x000e0000080e0500 */
[----:B0-----:R-:W-:-:S13]  /*b800*/  ISETP.NE.AND P0, PT, R0, RZ, PT ;  /* 0x000000ff0000720c */ /* 0x001fda0003f05270 */
[----:B------:R-:W-:Y:S05]  /*b810*/  @P0 EXIT ;  /* 0x000000000000094d */ /* 0x000fea0003800000 */
[----:B------:R-:W-:Y:S01]  /*b820*/  LOP3.LUT P0, RZ, R6, 0xff, RZ, 0xc0, !PT ;  /* 0x000000ff06ff7812 */ /* 0x000fe2000780c0ff */
[----:B------:R-:W-:Y:S02]  /*b830*/  IMAD.MOV.U32 R3, RZ, RZ, 0x1 ;  /* 0x00000001ff037424 */ /* 0x000fe400078e00ff */
[----:B------:R-:W-:-:S10]  /*b840*/  IMAD.MOV.U32 R0, RZ, RZ, RZ ;  /* 0x000000ffff007224 */ /* 0x000fd400078e00ff */
[----:B------:R-:W-:Y:S05]  /*b850*/  @!P0 BRA `(.L_x_288) ;  /* 0x0000000c00648947 */ /* 0x000fea0003800000 */
[----:B------:R-:W0:Y:S01]  /*b860*/  LDC R0, c[0x0][0x28c] ;  /* 0x0000a300ff007b82 */ /* 0x000e220000000800 */
[----:B------:R-:W-:Y:S01]  /*b870*/  ULDC UR5, c[0x0][0x658] ;  /* 0x0001960000057ab9 */ /* 0x000fe20000000800 */
[----:B------:R-:W-:Y:S01]  /*b880*/  UMOV UR7, 0xffffffff ;  /* 0xffffffff00077882 */ /* 0x000fe20000000000 */
[----:B------:R-:W-:Y:S01]  /*b890*/  ULDC UR6, c[0x0][0xc] ;  /* 0x0000030000067ab9 */ /* 0x000fe20000000800 */
[----:B------:R-:W-:Y:S01]  /*b8a0*/  USHF.L.U32 UR9, UR7, UR5, URZ ;  /* 0x0000000507097299 */ /* 0x000fe2000800063f */
[C---:B------:R-:W-:Y:S01]  /*b8b0*/  LOP3.LUT P2, RZ, R18.reuse, 0x7f, RZ, 0xc0, !PT ;  /* 0x0000007f12ff7812 */ /* 0x040fe2000784c0ff */
[----:B------:R-:W-:Y:S01]  /*b8c0*/  UMOV UR8, 0x1 ;  /* 0x0000000100087882 */ /* 0x000fe20000000000 */
[----:B------:R-:W-:Y:S01]  /*b8d0*/  ULDC UR7, c[0x0][0x10] ;  /* 0x0000040000077ab9 */ /* 0x000fe20000000800 */
[----:B------:R-:W-:Y:S01]  /*b8e0*/  LOP3.LUT P0, RZ, R18, 0x1f, RZ, 0xc0, !PT ;  /* 0x0000001f12ff7812 */ /* 0x000fe2000780c0ff */
[----:B------:R-:W-:Y:S01]  /*b8f0*/  UIMAD.WIDE.U32 UR6, UR6, UR7, URZ ;  /* 0x00000007060672a5 */ /* 0x000fe2000f8e003f */
[----:B------:R-:W-:Y:S01]  /*b900*/  BSSY B0, `(.L_x_288) ;  /* 0x00000ce000007945 */ /* 0x000fe20003800000 */
[----:B------:R-:W-:Y:S01]  /*b910*/  USHF.L.U32 UR5, UR8, UR5, URZ ;  /* 0x0000000508057299 */ /* 0x000fe2000800063f */
[----:B------:R-:W-:Y:S01]  /*b920*/  IMAD.MOV.U32 R11, RZ, RZ, 0x1 ;  /* 0x00000001ff0b7424 */ /* 0x000fe200078e00ff */
[----:B------:R-:W-:Y:S01]  /*b930*/  LOP3.LUT R18, R19, 0x2, RZ, 0xfc, !PT ;  /* 0x0000000213127812 */ /* 0x000fe200078efcff */
[----:B------:R-:W-:Y:S01]  /*b940*/  ULDC UR8, c[0x0][0x14] ;  /* 0x0000050000087ab9 */ /* 0x000fe20000000800 */
[----:B------:R-:W-:Y:S01]  /*b950*/  PLOP3.LUT P0, PT, P0, P2, PT, 0x8a, 0x0 ;  /* 0x000000000000781c */ /* 0x000fe20000705172 */
[----:B------:R-:W-:-:S02]  /*b960*/  UIMAD.WIDE.U32 UR30, UR6, UR8, URZ ;  /* 0x00000008061e72a5 */ /* 0x000fc4000f8e003f */
[----:B------:R-:W-:Y:S01]  /*b970*/  UIMAD UR7, UR7, UR8, URZ ;  /* 0x00000008070772a4 */ /* 0x000fe2000f8e023f */
[----:B------:R-:W-:Y:S01]  /*b980*/  ULDC UR4, c[0x0][0x600] ;  /* 0x0001800000047ab9 */ /* 0x000fe20000000800 */
[----:B------:R-:W-:Y:S02]  /*b990*/  ULOP3.LUT UR6, URZ, UR9, URZ, 0x33, !UPT ;  /* 0x000000093f067292 */ /* 0x000fe4000f8e333f */
[----:B------:R-:W-:Y:S01]  /*b9a0*/  UIADD3 UR4, UR4, -0x1, URZ ;  /* 0xffffffff04047890 */ /* 0x000fe2000fffe03f */
[----:B0-----:R-:W-:Y:S01]  /*b9b0*/  IADD3 R0, R0, 0x7f, RZ ;  /* 0x0000007f00007810 */ /* 0x001fe20007ffe0ff */
[----:B------:R-:W-:Y:S01]  /*b9c0*/  UIADD3 UR7, UR31, UR7, URZ ;  /* 0x000000071f077290 */ /* 0x000fe2000fffe03f */
[----:B------:R-:W-:Y:S02]  /*b9d0*/  ULDC.64 UR38, c[0x0][0x198] ;  /* 0x0000660000267ab9 */ /* 0x000fe40000000a00 */
[----:B------:R-:W-:-:S04]  /*b9e0*/  SHF.R.S32.HI R3, RZ, 0x1f, R0 ;  /* 0x0000001fff037819 */ /* 0x000fc80000011400 */
[----:B------:R-:W-:Y:S01]  /*b9f0*/  LEA.HI R3, R3, R0, RZ, 0x7 ;  /* 0x0000000003037211 */ /* 0x000fe200078f38ff */
[----:B------:R-:W-:-:S03]  /*ba00*/  IMAD.MOV.U32 R0, RZ, RZ, RZ ;  /* 0x000000ffff007224 */ /* 0x000fc600078e00ff */
[----:B------:R-:W-:Y:S01]  /*ba10*/  SHF.R.S32.HI R13, RZ, 0x7, R3 ;  /* 0x00000007ff0d7819 */ /* 0x000fe20000011403 */
[----:B------:R-:W-:-:S04]  /*ba20*/  IMAD.MOV.U32 R3, RZ, RZ, 0x1 ;  /* 0x00000001ff037424 */ /* 0x000fc800078e00ff */
[----:B------:R-:W-:-:S07]  /*ba30*/  VIADD R10, R13, 0x1 ;  /* 0x000000010d0a7836 */ /* 0x000fce0000000000 */
.L_x_300:
[----:B------:R-:W-:-:S03]  /*ba40*/  UMOV UR8, 0xffffffff ;  /* 0xffffffff00087882 */ /* 0x000fc60000000000 */
[----:B------:R-:W-:Y:S05]  /*ba50*/  BRA.DIV UR8, `(.L_x_289) ;  /* 0x0000000e08d07947 */ /* 0x000fea000b800000 */
[----:B------:R-:W-:-:S13]  /*ba60*/  ELECT P6, URZ, PT ;  /* 0x00000000003f782f */ /* 0x000fda00038c0000 */
.L_x_311:
[----:B------:R-:W0:Y:S01]  /*ba70*/  LDC R4, c[0x0][0x28c] ;  /* 0x0000a300ff047b82 */ /* 0x000e220000000800 */
[----:B------:R-:W-:Y:S01]  /*ba80*/  BSSY B1, `(.L_x_290) ;  /* 0x0000043000017945 */ /* 0x000fe20003800000 */
[----:B0-----:R-:W-:-:S13]  /*ba90*/  ISETP.LT.OR P6, PT, R4, 0x1, !P6 ;  /* 0x000000010400780c */ /* 0x001fda00077c1670 */
[----:B------:R-:W-:Y:S05]  /*baa0*/  @P6 BRA `(.L_x_291) ;  /* 0x0000000400006947 */ /* 0x000fea0003800000 */
[----:B------:R-:W-:Y:S01]  /*bab0*/  IMAD.SHL.U32 R14, R7, 0x100, RZ ;  /* 0x00000100070e7824 */ /* 0x000fe200078e00ff */
[----:B------:R-:W-:Y:S01]  /*bac0*/  MOV R20, RZ ;  /* 0x000000ff00147202 */ /* 0x000fe20000000f00 */
[----:B------:R-:W-:Y:S02]  /*bad0*/  IMAD.SHL.U32 R15, R9, 0x80, RZ ;  /* 0x00000080090f7824 */ /* 0x000fe400078e00ff */
[----:B------:R-:W-:Y:S02]  /*bae0*/  IMAD.MOV.U32 R4, RZ, RZ, R10 ;  /* 0x000000ffff047224 */ /* 0x000fe400078e000a */
[----:B------:R-:W-:Y:S02]  /*baf0*/  IMAD.MOV.U32 R5, RZ, RZ, R3 ;  /* 0x000000ffff057224 */ /* 0x000fe400078e0003 */
[----:B------:R-:W-:-:S07]  /*bb00*/  IMAD.MOV.U32 R6, RZ, RZ, R0 ;  /* 0x000000ffff067224 */ /* 0x000fce00078e0000 */
.L_x_295:
[----:B------:R-:W0:Y:S01]  /*bb10*/  S2R R12, SR_CgaCtaId ;  /* 0x00000000000c7919 */ /* 0x000e220000008800 */
[----:B------:R-:W-:Y:S01]  /*bb20*/  MOV R7, 0x400 ;  /* 0x0000040000077802 */ /* 0x000fe20000000f00 */
[----:B------:R-:W1:Y:S03]  /*bb30*/  @!P2 LDC R9, c[0x0][0x500] ;  /* 0x00014000ff09ab82 */ /* 0x000e660000000800 */
[----:B0-----:R-:W-:Y:S02]  /*bb40*/  LEA R21, R12, R7, 0x18 ;  /* 0x000000070c157211 */ /* 0x001fe400078ec0ff */
[----:B------:R-:W-:-:S03]  /*bb50*/  SHF.L.U32 R7, R5, 0x1f, RZ ;  /* 0x0000001f05077819 */ /* 0x000fc600000006ff */
[----:B------:R-:W-:-:S04]  /*bb60*/  IMAD R12, R6, 0x8, R21 ;  /* 0x00000008060c7824 */ /* 0x000fc800078e0215 */
[----:B------:R-:W0:Y:S02]  /*bb70*/  SYNCS.PHASECHK.TRANS64.TRYWAIT P1, [R12+URZ+0x20], R7 ;  /* 0x000020070c0075a7 */ /* 0x000e24000802017f */
[----:B01----:R-:W-:Y:S05]  /*bb80*/  @!P1 BRA `(.L_x_292) ;  /* 0x0000000c00a49947 */ /* 0x003fea0003800000 */
.L_x_312:
[----:B0-----:R-:W-:Y:S01]  /*bb90*/  PRMT R7, R18, 0x9910, RZ ;  /* 0x0000991012077816 */ /* 0x001fe200000000ff */
[----:B------:R0:W-:Y:S03]  /*bba0*/  @!P2 SYNCS.ARRIVE.TRANS64 RZ, [R12+URZ], R9 ;  /* 0x000000090cffa9a7 */ /* 0x0001e6000800003f */
[----:B------:R-:W-:-:S13]  /*bbb0*/  ISETP.NE.AND P1, PT, R7, 0x2, PT ;  /* 0x000000020700780c */ /* 0x000fda0003f25270 */
[----:B0-----:R-:W-:Y:S05]  /*bbc0*/  @P1 BRA `(.L_x_293) ;  /* 0x0000000000041947 */ /* 0x001fea0003800000 */
[----:B------:R-:W-:Y:S01]  /*bbd0*/  BPT.TRAP 0x1 ;  /* 0x000000040000795c */ /* 0x000fe20000300000 */
.L_x_293:
[----:B------:R-:W-:Y:S05]  /*bbe0*/  @P0 BRA `(.L_x_294) ;  /* 0x0000000000040947 */ /* 0x000fea0003800000 */
[----:B------:R-:W-:Y:S01]  /*bbf0*/  BPT.TRAP 0x1 ;  /* 0x000000040000795c */ /* 0x000fe20000300000 */
.L_x_294:
[--C-:B------:R-:W-:Y:S01]  /*bc00*/  IMAD R7, R6, 0x10000, R21.reuse ;  /* 0x0001000006077824 */ /* 0x100fe200078e0215 */
[----:B------:R-:W-:Y:S01]  /*bc10*/  R2UR UR34, R20 ;  /* 0x00000000142272ca */ /* 0x000fe200000e0000 */
[----:B------:R-:W-:Y:S01]  /*bc20*/  IMAD R21, R6, 0x8000, R21 ;  /* 0x0000800006157824 */ /* 0x000fe200078e0215 */
[----:B------:R-:W-:Y:S01]  /*bc30*/  R2UR UR33, R12 ;  /* 0x000000000c2172ca */ /* 0x000fe200000e0000 */
[----:B------:R-:W-:Y:S01]  /*bc40*/  VIADD R4, R4, 0xffffffff ;  /* 0xffffffff04047836 */ /* 0x000fe20000000000 */
[----:B------:R-:W-:Y:S01]  /*bc50*/  R2UR UR24, R7 ;  /* 0x00000000071872ca */ /* 0x000fe200000e0000 */
[----:B------:R-:W-:Y:S01]  /*bc60*/  UIADD3 UR14, UP0, UR38, 0xf0, URZ ;  /* 0x000000f0260e7890 */ /* 0x000fe2000ff1e03f */
[----:B------:R-:W-:Y:S01]  /*bc70*/  R2UR UR8, R21 ;  /* 0x00000000150872ca */ /* 0x000fe200000e0000 */
[----:B------:R-:W-:Y:S01]  /*bc80*/  UIADD3 UR40, UP1, UR38, 0x1f0, URZ ;  /* 0x000001f026287890 */ /* 0x000fe2000ff3e03f */
[----:B------:R-:W-:Y:S01]  /*bc90*/  R2UR UR36, R8 ;  /* 0x00000000082472ca */ /* 0x000fe200000e0000 */
[----:B------:R-:W-:Y:S01]  /*bca0*/  UIADD3.X UR15, URZ, UR39, URZ, UP0, !UPT ;  /* 0x000000273f0f7290 */ /* 0x000fe200087fe43f */
[----:B------:R-:W-:Y:S01]  /*bcb0*/  R2UR UR35, R14 ;  /* 0x000000000e2372ca */ /* 0x000fe200000e0000 */
[----:B------:R-:W-:Y:S01]  /*bcc0*/  UIADD3.X UR41, URZ, UR39, URZ, UP1, !UPT ;  /* 0x000000273f297290 */ /* 0x000fe20008ffe43f */
[----:B------:R-:W-:Y:S01]  /*bcd0*/  R2UR UR19, R15 ;  /* 0x000000000f1372ca */ /* 0x000fe200000e0000 */
[----:B------:R-:W-:Y:S01]  /*bce0*/  UIADD3 UR26, UR34, 0x40, URZ ;  /* 0x00000040221a7890 */ /* 0x000fe2000fffe03f */
[----:B------:R-:W-:Y:S01]  /*bcf0*/  ISETP.GT.AND P3, PT, R4, 0x1, PT ;  /* 0x000000010400780c */ /* 0x000fe20003f64270 */
[----:B------:R-:W-:Y:S01]  /*bd00*/  UMOV UR22, 0x0 ;  /* 0x0000000000167882 */ /* 0x000fe20000000000 */
[----:B------:R-:W-:Y:S01]  /*bd10*/  IADD3 R6, R6, 0x1, RZ ;  /* 0x0000000106067810 */ /* 0x000fe20007ffe0ff */
[----:B------:R-:W-:Y:S01]  /*bd20*/  UIADD3 UR32, UR24, 0x100, URZ ;  /* 0x0000010018207890 */ /* 0x000fe2000fffe03f */
[----:B------:R-:W-:Y:S01]  /*bd30*/  VIADD R20, R20, 0x80 ;  /* 0x0000008014147836 */ /* 0x000fe20000000000 */
[----:B------:R-:W-:Y:S01]  /*bd40*/  UIADD3 UR24, UR24, 0x8100, URZ ;  /* 0x0000810018187890 */ /* 0x000fe2000fffe03f */
[----:B------:R-:W-:Y:S01]  /*bd50*/  ISETP.NE.AND P1, PT, R6, 0x4, PT ;  /* 0x000000040600780c */ /* 0x000fe20003f25270 */
[----:B------:R-:W-:-:S02]  /*bd60*/  UIADD3 UR16, UR8, 0x40100, URZ ;  /* 0x0004010008107890 */ /* 0x000fc4000fffe03f */
[----:B------:R-:W-:Y:S01]  /*bd70*/  UIADD3 UR8, UR8, 0x44100, URZ ;  /* 0x0004410008087890 */ /* 0x000fe2000fffe03f */
[----:B------:R-:W-:Y:S01]  /*bd80*/  SEL R12, RZ, 0x1, P1 ;  /* 0x00000001ff0c7807 */ /* 0x000fe20000800000 */
[----:B------:R-:W-:Y:S01]  /*bd90*/  UMOV UR23, 0x10000000 ;  /* 0x1000000000177882 */ /* 0x000fe20000000000 */
[----:B------:R-:W-:Y:S01]  /*bda0*/  UMOV UR25, UR33 ;  /* 0x0000002100197c82 */ /* 0x000fe20008000000 */
[----:B------:R-:W-:Y:S01]  /*bdb0*/  UMOV UR28, UR36 ;  /* 0x00000024001c7c82 */ /* 0x000fe20008000000 */
[----:B------:R-:W-:Y:S01]  /*bdc0*/  UMOV UR27, UR35 ;  /* 0x00000023001b7c82 */ /* 0x000fe20008000000 */
[----:B------:R-:W-:Y:S01]  /*bdd0*/  UMOV UR17, UR33 ;  /* 0x0000002100117c82 */ /* 0x000fe20008000000 */
[----:B------:R-:W-:Y:S01]  /*bde0*/  UMOV UR18, UR34 ;  /* 0x0000002200127c82 */ /* 0x000fe20008000000 */
[----:B------:R-:W-:Y:S01]  /*bdf0*/  UMOV UR20, UR36 ;  /* 0x0000002400147c82 */ /* 0x000fe20008000000 */
[----:B------:R0:W-:Y:S01]  /*be00*/  UTMALDG.3D [UR32], [UR14], desc[UR22] ;  /* 0x000016200e0075b4 */ /* 0x0001e20008011000 */
[----:B------:R-:W-:Y:S01]  /*be10*/  UMOV UR9, UR33 ;  /* 0x0000002100097c82 */ /* 0x000fe20008000000 */
[----:B------:R-:W-:Y:S01]  /*be20*/  UMOV UR11, UR19 ;  /* 0x00000013000b7c82 */ /* 0x000fe20008000000 */
[----:B------:R-:W-:Y:S01]  /*be30*/  UMOV UR12, UR36 ;  /* 0x00000024000c7c82 */ /* 0x000fe20008000000 */
[----:B------:R-:W-:Y:S01]  /*be40*/  UMOV UR10, UR26 ;  /* 0x0000001a000a7c82 */ /* 0x000fe20008000000 */
[----:B------:R-:W-:-:S02]  /*be50*/  LOP3.LUT R5, R5, R12, RZ, 0x3c, !PT ;  /* 0x0000000c05057212 */ /* 0x000fc400078e3cff */
[----:B------:R-:W-:Y:S01]  /*be60*/  SEL R6, R6, RZ, P1 ;  /* 0x000000ff06067207 */ /* 0x000fe20000800000 */
[----:B------:R0:W-:Y:S01]  /*be70*/  UTMALDG.3D [UR24], [UR14], desc[UR22] ;  /* 0x000016180e0075b4 */ /* 0x0001e20008011000 */
[----:B------:R0:W-:Y:S01]  /*be80*/  UTMALDG.3D [UR16], [UR40], desc[UR22] ;  /* 0x00001610280075b4 */ /* 0x0001e20008011000 */
[----:B------:R0:W-:Y:S02]  /*be90*/  UTMALDG.3D [UR8], [UR40], desc[UR22] ;  /* 0x00001608280075b4 */ /* 0x0001e40008011000 */
[----:B0-----:R-:W-:Y:S05]  /*bea0*/  @P3 BRA `(.L_x_295) ;  /* 0xfffffffc00183947 */ /* 0x001fea000383ffff */
.L_x_291:
[----:B------:R-:W-:Y:S05]  /*beb0*/  BSYNC B1 ;  /* 0x0000000000017941 */ /* 0x000fea0003800000 */
.L_x_290:
[----:B------:R-:W-:Y:S01]  /*bec0*/  LOP3.LUT P3, RZ, R11, 0xff, RZ, 0xc0, !PT ;  /* 0x000000ff0bff7812 */ /* 0x000fe2000786c0ff */
[----:B------:R-:W-:Y:S01]  /*bed0*/  IMAD.IADD R0, R13, 0x1, R0 ;  /* 0x000000010d007824 */ /* 0x000fe200078e0200 */
[----:B------:R-:W-:Y:S01]  /*bee0*/  IADD3 R16, P4, R16, UR30, RZ ;  /* 0x0000001e10107c10 */ /* 0x000fe2000ff9e0ff */
[----:B------:R-:W-:Y:S01]  /*bef0*/  ULDC.64 UR8, c[0x0][0x650] ;  /* 0x0001940000087ab9 */ /* 0x000fe20000000a00 */
[----:B------:R-:W-:Y:S01]  /*bf00*/  BSSY B1, `(.L_x_296) ;  /* 0x000006b000017945 */ /* 0x000fe20003800000 */
[----:B------:R-:W-:Y:S01]  /*bf10*/  IMAD.MOV.U32 R7, RZ, RZ, -0x1 ;  /* 0xffffffffff077424 */ /* 0x000fe200078e00ff */
[----:B------:R-:W-:Y:S01]  /*bf20*/  SHF.R.U32.HI R4, RZ, 0x2, R0 ;  /* 0x00000002ff047819 */ /* 0x000fe20000011600 */
[----:B------:R-:W-:Y:S01]  /*bf30*/  IMAD.MOV.U32 R9, RZ, RZ, -0x1 ;  /* 0xffffffffff097424 */ /* 0x000fe200078e00ff */
[----:B------:R-:W-:Y:S01]  /*bf40*/  ISETP.GT.U32.AND P1, PT, R0, 0x3, PT ;  /* 0x000000030000780c */ /* 0x000fe20003f24070 */
[----:B------:R-:W-:Y:S01]  /*bf50*/  IMAD.MOV.U32 R8, RZ, RZ, -0x1 ;  /* 0xffffffffff087424 */ /* 0x000fe200078e00ff */
[----:B------:R-:W-:-:S02]  /*bf60*/  LOP3.LUT R4, R4, 0x1, RZ, 0xc0, !PT ;  /* 0x0000000104047812 */ /* 0x000fc400078ec0ff */
[----:B------:R-:W-:Y:S01]  /*bf70*/  ISETP.LT.U32.AND P1, PT, R13, 0x4, P1 ;  /* 0x000000040d00780c */ /* 0x000fe20000f21070 */
[----:B------:R-:W0:Y:S01]  /*bf80*/  @P3 S2R R6, SR_CgaCtaId ;  /* 0x0000000000063919 */ /* 0x000e220000008800 */
[----:B------:R-:W-:Y:S02]  /*bf90*/  @P3 MOV R5, 0x400 ;  /* 0x0000040000053802 */ /* 0x000fe40000000f00 */
[----:B------:R-:W-:Y:S02]  /*bfa0*/  IADD3.X R17, R17, UR7, RZ, P4, !PT ;  /* 0x0000000711117c10 */ /* 0x000fe4000a7fe4ff */
[----:B------:R-:W-:Y:S02]  /*bfb0*/  ISETP.GE.U32.AND P4, PT, R16, UR8, PT ;  /* 0x0000000810007c0c */ /* 0x000fe4000bf86070 */
[----:B------:R-:W-:Y:S02]  /*bfc0*/  LOP3.LUT R0, R0, 0x3, RZ, 0xc0, !PT ;  /* 0x0000000300007812 */ /* 0x000fe400078ec0ff */
[----:B------:R-:W-:-:S02]  /*bfd0*/  PRMT R11, RZ, 0x7610, R11 ;  /* 0x00007610ff0b7816 */ /* 0x000fc4000000000b */
[----:B0-----:R-:W-:-:S04]  /*bfe0*/  @P3 LEA R5, R6, R5, 0x18 ;  /* 0x0000000506053211 */ /* 0x001fc800078ec0ff */
[----:B------:R0:W-:Y:S01]  /*bff0*/  @P3 SYNCS.ARRIVE.TRANS64.A1T0 RZ, [R5+URZ+0x58], RZ ;  /* 0x000058ff05ff39a7 */ /* 0x0001e2000810003f */
[----:B------:R-:W-:Y:S02]  /*c000*/  ISETP.NE.U32.AND P3, PT, R4, 0x1, PT ;  /* 0x000000010400780c */ /* 0x000fe40003f65070 */
[----:B------:R-:W-:Y:S02]  /*c010*/  SEL R4, RZ, 0x1, !P1 ;  /* 0x00000001ff047807 */ /* 0x000fe40004800000 */
[----:B------:R-:W-:Y:S02]  /*c020*/  ISETP.GE.U32.AND.EX P1, PT, R17, UR9, PT, P4 ;  /* 0x0000000911007c0c */ /* 0x000fe4000bf26140 */
[----:B------:R-:W-:-:S04]  /*c030*/  ISETP.GT.U32.AND P3, PT, R13, 0x3, !P3 ;  /* 0x000000030d00780c */ /* 0x000fc80005f64070 */
[----:B0-----:R-:W-:-:S04]  /*c040*/  SEL R5, RZ, 0x1, !P3 ;  /* 0x00000001ff057807 */ /* 0x001fc80005800000 */
[--C-:B------:R-:W-:Y:S02]  /*c050*/  LOP3.LUT R3, R5, R3, R4.reuse, 0x96, !PT ;  /* 0x0000000305037212 */ /* 0x100fe400078e9604 */
[----:B------:R-:W-:Y:S01]  /*c060*/  PRMT R4, RZ, 0x7610, R4 ;  /* 0x00007610ff047816 */ /* 0x000fe20000000004 */
[----:B------:R-:W-:Y:S06]  /*c070*/  @P1 BRA `(.L_x_297) ;  /* 0x00000004004c1947 */ /* 0x000fec0003800000 */
[----:B------:R-:W-:Y:S01]  /*c080*/  ULDC.64 UR8, c[0x0][0x628] ;  /* 0x00018a0000087ab9 */ /* 0x000fe20000000a00 */
[----:B------:R-:W0:Y:S01]  /*c090*/  S2R R14, SR_CTAID.X ;  /* 0x00000000000e7919 */ /* 0x000e220000002500 */
[----:B------:R-:W-:Y:S01]  /*c0a0*/  ISETP.NE.U32.AND P1, PT, RZ, UR8, PT ;  /* 0x00000008ff007c0c */ /* 0x000fe2000bf25070 */
[----:B------:R-:W-:Y:S01]  /*c0b0*/  ULDC UR11, c[0x0][0x630] ;  /* 0x00018c00000b7ab9 */ /* 0x000fe20000000800 */
[----:B------:R-:W-:Y:S01]  /*c0c0*/  MOV R4, R16 ;  /* 0x0000001000047202 */ /* 0x000fe20000000f00 */
[----:B------:R-:W1:Y:S01]  /*c0d0*/  S2R R12, SR_CTAID.Y ;  /* 0x00000000000c7919 */ /* 0x000e620000002600 */
[----:B------:R-:W-:Y:S01]  /*c0e0*/  ISETP.NE.AND.EX P1, PT, RZ, UR9, PT, P1 ;  /* 0x00000009ff007c0c */ /* 0x000fe2000bf25310 */
[----:B------:R-:W-:-:S12]  /*c0f0*/  IMAD.MOV.U32 R5, RZ, RZ, R17 ;  /* 0x000000ffff057224 */ /* 0x000fd800078e0011 */
[----:B------:R-:W-:Y:S05]  /*c100*/  @!P1 BRA `(.L_x_298) ;  /* 0x0000000000289947 */ /* 0x000fea0003800000 */
[----:B------:R-:W-:Y:S02]  /*c110*/  ULDC UR10, c[0x0][0x634] ;  /* 0x00018d00000a7ab9 */ /* 0x000fe40000000800 */
[----:B------:R-:W-:-:S05]  /*c120*/  IADD3 R9, P1, R16, UR10, RZ ;  /* 0x0000000a10097c10 */ /* 0x000fca000ff3e0ff */
[----:B------:R-:W-:-:S04]  /*c130*/  IMAD.X R15, RZ, RZ, R17, P1 ;  /* 0x000000ffff0f7224 */ /* 0x000fc800008e0611 */
[----:B------:R-:W-:-:S04]  /*c140*/  IMAD.WIDE.U32 R6, R15, UR8, RZ ;  /* 0x000000080f067c25 */ /* 0x000fc8000f8e00ff */
[----:B------:R-:W-:-:S04]  /*c150*/  IMAD.WIDE.U32 R6, P1, R9, UR9, R6 ;  /* 0x0000000909067c25 */ /* 0x000fc8000f820006 */
[----:B------:R-:W-:-:S04]  /*c160*/  IMAD.WIDE.U32 R8, R9, UR8, RZ ;  /* 0x0000000809087c25 */ /* 0x000fc8000f8e00ff */
[----:B------:R-:W-:Y:S01]  /*c170*/  IMAD.X R5, RZ, RZ, RZ, P1 ;  /* 0x000000ffff057224 */ /* 0x000fe200008e06ff */
[----:B------:R-:W-:Y:S01]  /*c180*/  IADD3 RZ, P1, R9, R6, RZ ;  /* 0x0000000609ff7210 */ /* 0x000fe20007f3e0ff */
[----:B------:R-:W-:-:S04]  /*c190*/  IMAD.MOV.U32 R4, RZ, RZ, R7 ;  /* 0x000000ffff047224 */ /* 0x000fc800078e0007 */
[----:B------:R-:W-:-:S08]  /*c1a0*/  IMAD.WIDE.U32.X R4, R15, UR9, R4, P1 ;  /* 0x000000090f047c25 */ /* 0x000fd000088e0404 */
.L_x_298:
[--C-:B------:R-:W-:Y:S01]  /*c1b0*/  SHF.R.U64 R8, R4, UR11, R5.reuse ;  /* 0x0000000b04087c19 */ /* 0x100fe20008001205 */
[----:B------:R-:W-:Y:S01]  /*c1c0*/  ULDC.64 UR8, c[0x0][0x620] ;  /* 0x0001880000087ab9 */ /* 0x000fe20000000a00 */
[----:B------:R-:W-:Y:S01]  /*c1d0*/  SHF.R.U32.HI R4, RZ, UR11, R5 ;  /* 0x0000000bff047c19 */ /* 0x000fe20008011605 */
[----:B------:R-:W2:Y:S01]  /*c1e0*/  LDC R25, c[0x0][0x144] ;  /* 0x00005100ff197b82 */ /* 0x000ea20000000800 */
[----:B------:R-:W-:Y:S01]  /*c1f0*/  IADD3 R7, P1, RZ, -R8, RZ ;  /* 0x80000008ff077210 */ /* 0x000fe20007f3e0ff */
[----:B------:R-:W-:Y:S01]  /*c200*/  ULDC.64 UR12, c[0x0][0x640] ;  /* 0x00019000000c7ab9 */ /* 0x000fe20000000a00 */
[----:B0-----:R-:W-:Y:S01]  /*c210*/  I2FP.F32.U32 R9, R14 ;  /* 0x0000000e00097245 */ /* 0x001fe20000201000 */
[----:B------:R-:W-:Y:S02]  /*c220*/  ULDC UR10, c[0x0][0x608] ;  /* 0x00018200000a7ab9 */ /* 0x000fe40000000800 */
[----:B------:R-:W-:Y:S01]  /*c230*/  IMAD.X R4, RZ, RZ, ~R4, P1 ;  /* 0x000000ffff047224 */ /* 0x000fe200008e0e04 */
[----:B------:R-:W-:Y:S01]  /*c240*/  ISETP.NE.U32.AND P1, PT, RZ, UR12, PT ;  /* 0x0000000cff007c0c */ /* 0x000fe2000bf25070 */
[----:B------:R-:W0:Y:S02]  /*c250*/  LDC R21, c[0x0][0x148] ;  /* 0x00005200ff157b82 */ /* 0x000e240000000800 */
[----:B------:R-:W-:Y:S01]  /*c260*/  IMAD R6, R4, UR8, RZ ;  /* 0x0000000804067c24 */ /* 0x000fe2000f8e02ff */
[----:B------:R-:W-:Y:S01]  /*c270*/  ISETP.NE.AND.EX P1, PT, RZ, UR13, PT, P1 ;  /* 0x0000000dff007c0c */ /* 0x000fe2000bf25310 */
[----:B------:R-:W-:Y:S01]  /*c280*/  IMAD.WIDE.U32 R4, R7, UR8, R16 ;  /* 0x0000000807047c25 */ /* 0x000fe2000f8e0010 */
[----:B------:R-:W-:-:S03]  /*c290*/  ULDC UR8, c[0x0][0x150] ;  /* 0x0000540000087ab9 */ /* 0x000fc60000000800 */
[----:B------:R-:W-:Y:S02]  /*c2a0*/  IMAD R7, R7, UR9, R6 ;  /* 0x0000000907077c24 */ /* 0x000fe4000f8e0206 */
[----:B------:R-:W-:Y:S01]  /*c2b0*/  FMUL R6, R9, UR8 ;  /* 0x0000000809067c20 */ /* 0x000fe20008400000 */
[----:B------:R-:W-:Y:S01]  /*c2c0*/  ULDC UR8, c[0x0][0x618] ;  /* 0x0001860000087ab9 */ /* 0x000fe20000000800 */
[----:B------:R-:W-:Y:S01]  /*c2d0*/  ULDC UR9, c[0x0][0x154] ;  /* 0x0000550000097ab9 */ /* 0x000fe20000000800 */
[----:B------:R-:W-:-:S03]  /*c2e0*/  IMAD.IADD R5, R5, 0x1, R7 ;  /* 0x0000000105057824 */ /* 0x000fc600078e0207 */
[----:B------:R-:W3:Y:S02]  /*c2f0*/  F2I.U32.TRUNC.NTZ R6, R6 ;  /* 0x0000000600067305 */ /* 0x000ee4000020f000 */
[----:B------:R-:W-:Y:S02]  /*c300*/  SHF.R.U64 R9, R4, UR8, R5 ;  /* 0x0000000804097c19 */ /* 0x000fe40008001205 */
[----:B-1----:R-:W-:-:S05]  /*c310*/  I2FP.F32.U32 R4, R12 ;  /* 0x0000000c00047245 */ /* 0x002fca0000201000 */
[----:B------:R-:W-:Y:S01]  /*c320*/  FMUL R22, R4, UR9 ;  /* 0x0000000904167c20 */ /* 0x000fe20008400000 */
[----:B------:R-:W-:Y:S01]  /*c330*/  SHF.R.U32.HI R4, RZ, UR8, R5 ;  /* 0x00000008ff047c19 */ /* 0x000fe20008011605 */
[----:B------:R-:W-:-:S03]  /*c340*/  ULDC UR8, c[0x0][0x658] ;  /* 0x0001960000087ab9 */ /* 0x000fc60000000800 */
[--C-:B------:R-:W-:Y:S01]  /*c350*/  SHF.R.U64 R20, R9, UR10, R4.reuse ;  /* 0x0000000a09147c19 */ /* 0x100fe20008001204 */
[----:B------:R-:W1:Y:S01]  /*c360*/  F2I.U32.TRUNC.NTZ R22, R22 ;  /* 0x0000001600167305 */ /* 0x000e62000020f000 */
[----:B------:R-:W-:Y:S02]  /*c370*/  SHF.R.U32.HI R5, RZ, UR10, R4 ;  /* 0x0000000aff057c19 */ /* 0x000fe40008011604 */
[----:B---3--:R-:W-:Y:S02]  /*c380*/  IADD3 R6, -R6, RZ, RZ ;  /* 0x000000ff06067210 */ /* 0x008fe40007ffe1ff */
[--C-:B------:R-:W-:Y:S02]  /*c390*/  SHF.R.U64 R15, R20, UR8, R5.reuse ;  /* 0x00000008140f7c19 */ /* 0x100fe40008001205 */
[----:B------:R-:W-:Y:S01]  /*c3a0*/  SHF.R.U32.HI R23, RZ, UR8, R5 ;  /* 0x00000008ff177c19 */ /* 0x000fe20008011605 */
[----:B--2---:R-:W-:Y:S02]  /*c3b0*/  IMAD R14, R25, R6, R14 ;  /* 0x00000006190e7224 */ /* 0x004fe400078e020e */
[----:B------:R-:W-:-:S02]  /*c3c0*/  IMAD.MOV.U32 R4, RZ, RZ, R15 ;  /* 0x000000ffff047224 */ /* 0x000fc400078e000f */
[----:B------:R-:W-:Y:S01]  /*c3d0*/  IMAD.MOV.U32 R5, RZ, RZ, R23 ;  /* 0x000000ffff057224 */ /* 0x000fe200078e0017 */
[----:B------:R-:W-:Y:S06]  /*c3e0*/  @!P1 BRA `(.L_x_299) ;  /* 0x0000000000289947 */ /* 0x000fec0003800000 */
[----:B------:R-:W-:Y:S02]  /*c3f0*/  ULDC UR8, c[0x0][0x64c] ;  /* 0x0001930000087ab9 */ /* 0x000fe40000000800 */
[----:B------:R-:W-:-:S05]  /*c400*/  IADD3 R5, P1, R15, UR8, RZ ;  /* 0x000000080f057c10 */ /* 0x000fca000ff3e0ff */
[----:B------:R-:W-:-:S04]  /*c410*/  IMAD.X R23, RZ, RZ, R23, P1 ;  /* 0x000000ffff177224 */ /* 0x000fc800008e0617 */
[----:B------:R-:W-:-:S04]  /*c420*/  IMAD.WIDE.U32 R6, R23, UR12, RZ ;  /* 0x0000000c17067c25 */ /* 0x000fc8000f8e00ff */
[----:B------:R-:W-:-:S04]  /*c430*/  IMAD.WIDE.U32 R6, P1, R5, UR13, R6 ;  /* 0x0000000d05067c25 */ /* 0x000fc8000f820006 */
[----:B------:R-:W-:-:S04]  /*c440*/  IMAD.WIDE.U32 R4, R5, UR12, RZ ;  /* 0x0000000c05047c25 */ /* 0x000fc8000f8e00ff */
[----:B------:R-:W-:Y:S01]  /*c450*/  IMAD.MOV.U32 R4, RZ, RZ, R7 ;  /* 0x000000ffff047224 */ /* 0x000fe200078e0007 */
[----:B------:R-:W-:Y:S01]  /*c460*/  IADD3 RZ, P3, R5, R6, RZ ;  /* 0x0000000605ff7210 */ /* 0x000fe20007f7e0ff */
[----:B------:R-:W-:-:S04]  /*c470*/  IMAD.X R5, RZ, RZ, RZ, P1 ;  /* 0x000000ffff057224 */ /* 0x000fc800008e06ff */
[----:B------:R-:W-:-:S08]  /*c480*/  IMAD.WIDE.U32.X R4, R23, UR13, R4, P3 ;  /* 0x0000000d17047c25 */ /* 0x000fd000098e0404 */
.L_x_299:
[----:B------:R-:W-:Y:S01]  /*c490*/  ISETP.NE.AND P1, PT, R2, 0x1, PT ;  /* 0x000000010200780c */ /* 0x000fe20003f25270 */
[----:B------:R-:W-:Y:S01]  /*c4a0*/  ULDC UR8, c[0x0][0x648] ;  /* 0x0001920000087ab9 */ /* 0x000fe20000000800 */
[----:B------:R-:W-:Y:S01]  /*c4b0*/  LOP3.LUT R20, R20, UR6, RZ, 0xc0, !PT ;  /* 0x0000000614147c12 */ /* 0x000fe2000f8ec0ff */
[----:B-1----:R-:W-:Y:S01]  /*c4c0*/  IMAD.MOV R22, RZ, RZ, -R22 ;  /* 0x000000ffff167224 */ /* 0x002fe200078e0a16 */
[----:B------:R-:W-:Y:S01]  /*c4d0*/  SHF.R.U64 R5, R4, UR8, R5 ;  /* 0x0000000804057c19 */ /* 0x000fe20008001205 */
[----:B------:R-:W-:Y:S01]  /*c4e0*/  ULDC UR8, c[0x0][0x638] ;  /* 0x00018e0000087ab9 */ /* 0x000fe20000000800 */
[----:B------:R-:W-:Y:S01]  /*c4f0*/  LOP3.LUT R6, R9, UR4, RZ, 0xc0, !PT ;  /* 0x0000000409067c12 */ /* 0x000fe2000f8ec0ff */
[----:B------:R-:W-:Y:S01]  /*c500*/  ULDC UR9, c[0x0][0x610] ;  /* 0x0001840000097ab9 */ /* 0x000fe20000000800 */
[C---:B------:R-:W-:Y:S01]  /*c510*/  IADD3 R4, -R5.reuse, RZ, RZ ;  /* 0x000000ff05047210 */ /* 0x040fe20007ffe1ff */
[----:B------:R-:W-:-:S04]  /*c520*/  IMAD R5, R5, UR5, R20 ;  /* 0x0000000505057c24 */ /* 0x000fc8000f8e0214 */
[----:B0-----:R-:W-:Y:S02]  /*c530*/  @P1 IMAD R14, R21, R22, R12 ;  /* 0x00000016150e1224 */ /* 0x001fe400078e020c */
[----:B------:R-:W-:Y:S01]  /*c540*/  IMAD R15, R4, UR8, R15 ;  /* 0x00000008040f7c24 */ /* 0x000fe2000f8e020f */
[----:B------:R-:W-:Y:S01]  /*c550*/  ULDC UR8, c[0x0][0x600] ;  /* 0x0001800000087ab9 */ /* 0x000fe20000000800 */
[----:B------:R-:W-:Y:S02]  /*c560*/  IMAD R14, R5, UR9, R14 ;  /* 0x00000009050e7c24 */ /* 0x000fe4000f8e020e */
[----:B------:R-:W-:Y:S02]  /*c570*/  IMAD R15, R15, UR8, R6 ;  /* 0x000000080f0f7c24 */ /* 0x000fe4000f8e0206 */
[----:B------:R-:W-:-:S03]  /*c580*/  IMAD.MOV.U32 R4, RZ, RZ, 0x1 ;  /* 0x00000001ff047424 */ /* 0x000fc600078e00ff */
[----:B------:R-:W-:Y:S02]  /*c590*/  SEL R9, R15, R14, !P1 ;  /* 0x0000000e0f097207 */ /* 0x000fe40004800000 */
[----:B------:R-:W-:-:S07]  /*c5a0*/  SEL R7, R14, R15, !P1 ;  /* 0x0000000f0e077207 */ /* 0x000fce0004800000 */
.L_x_297:
[----:B------:R-:W-:Y:S05]  /*c5b0*/  BSYNC B1 ;  /* 0x0000000000017941 */ /* 0x000fea0003800000 */
.L_x_296:
[----:B------:R-:W-:-:S13]  /*c5c0*/  LOP3.LUT P1, RZ, R4, 0xff, RZ, 0xc0, !PT ;  /* 0x000000ff04ff7812 */ /* 0x000fda000782c0ff */
[----:B------:R-:W-:Y:S05]  /*c5d0*/  @P1 BRA `(.L_x_300) ;  /* 0xfffffff400181947 */ /* 0x000fea000383ffff */
[----:B------:R-:W-:Y:S05]  /*c5e0*/  BSYNC B0 ;  /* 0x0000000000007941 */ /* 0x000fea0003800000 */
.L_x_288:
[----:B------:R-:W-:-:S03]  /*c5f0*/  UMOV UR8, 0xffffffff ;  /* 0xffffffff00087882 */ /* 0x000fc60000000000 */
[----:B------:R-:W-:Y:S05]  /*c600*/  BRA.DIV UR8, `(.L_x_301) ;  /* 0x0000000608187947 */ /* 0x000fea000b800000 */
[----:B------:R-:W-:-:S13]  /*c610*/  ELECT P6, URZ, PT ;  /* 0x00000000003f782f */ /* 0x000fda00038c0000 */
.L_x_315:
[----:B------:R-:W-:Y:S04]  /*c620*/  BSSY B0, `(.L_x_302) ;  /* 0x000002b000007945 */ /* 0x000fe80003800000 */
[----:B------:R-:W-:Y:S05]  /*c630*/  @!P6 BRA `(.L_x_303) ;  /* 0x0000000000a4e947 */ /* 0x000fea0003800000 */
[----:B------:R-:W-:-:S04]  /*c640*/  LOP3.LUT R19, R19, 0x2, RZ, 0xfc, !PT ;  /* 0x0000000213137812 */ /* 0x000fc800078efcff */
[----:B------:R-:W-:-:S13]  /*c650*/  ISETP.NE.AND P0, PT, R19, 0x3, PT ;  /* 0x000000031300780c */ /* 0x000fda0003f05270 */
[----:B------:R-:W-:Y:S05]  /*c660*/  @!P0 BRA `(.L_x_304) ;  /* 0x0000000000048947 */ /* 0x000fea0003800000 */
[----:B------:R-:W-:Y:S01]  /*c670*/  BPT.TRAP 0x1 ;  /* 0x000000040000795c */ /* 0x000fe20000300000 */
.L_x_304:
[----:B------:R-:W0:Y:S01]  /*c680*/  S2R R5, SR_CgaCtaId ;  /* 0x0000000000057919 */ /* 0x000e220000008800 */
[----:B------:R-:W-:Y:S02]  /*c690*/  MOV R2, 0x400 ;  /* 0x0000040000027802 */ /* 0x000fe40000000f00 */
[----:B------:R-:W-:Y:S02]  /*c6a0*/  SHF.L.U32 R4, R3, 0x1f, RZ ;  /* 0x0000001f03047819 */ /* 0x000fe400000006ff */
[----:B0-----:R-:W-:-:S05]  /*c6b0*/  LEA R5, R5, R2, 0x18 ;  /* 0x0000000205057211 */ /* 0x001fca00078ec0ff */
[----:B------:R-:W-:-:S04]  /*c6c0*/  VIADD R5, R5, 0x20 ;  /* 0x0000002005057836 */ /* 0x000fc80000000000 */
[C---:B------:R-:W-:Y:S02]  /*c6d0*/  IMAD R7, R0.reuse, 0x8, R5 ;  /* 0x0000000800077824 */ /* 0x040fe400078e0205 */
[----:B------:R-:W-:Y:S02]  /*c6e0*/  VIADD R0, R0, 0x1 ;  /* 0x0000000100007836 */ /* 0x000fe40000000000 */
[----:B------:R-:W0:Y:S03]  /*c6f0*/  SYNCS.PHASECHK.TRANS64.TRYWAIT P0, [R7+URZ], R4 ;  /* 0x00000004070075a7 */ /* 0x000e26000800017f */
[----:B------:R-:W-:-:S04]  /*c700*/  ISETP.NE.AND P1, PT, R0, 0x4, PT ;  /* 0x000000040000780c */ /* 0x000fc80003f25270 */
[----:B------:R-:W-:Y:S02]  /*c710*/  SEL R2, RZ, 0x1, P1 ;  /* 0x00000001ff027807 */ /* 0x000fe40000800000 */
[----:B------:R-:W-:Y:S02]  /*c720*/  SEL R0, R0, RZ, P1 ;  /* 0x000000ff00007207 */ /* 0x000fe40000800000 */
[----:B------:R-:W-:-:S03]  /*c730*/  LOP3.LUT R9, R3, R2, RZ, 0x3c, !PT ;  /* 0x0000000203097212 */ /* 0x000fc600078e3cff */
[----:B------:R-:W-:Y:S01]  /*c740*/  IMAD R6, R0, 0x8, R5 ;  /* 0x0000000800067824 */ /* 0x000fe200078e0205 */
[----:B------:R-:W-:Y:S01]  /*c750*/  SHF.L.U32 R3, R9, 0x1f, RZ ;  /* 0x0000001f09037819 */ /* 0x000fe200000006ff */
[----:B0-----:R-:W-:Y:S06]  /*c760*/  @!P0 BRA `(.L_x_305) ;  /* 0x0000000000e08947 */ /* 0x001fec0003800000 */
.L_x_316:
[----:B------:R-:W1:Y:S01]  /*c770*/  SYNCS.PHASECHK.TRANS64.TRYWAIT P0, [R6+URZ], R3 ;  /* 0x00000003060075a7 */ /* 0x000e62000800017f */
[----:B------:R-:W-:-:S05]  /*c780*/  VIADD R0, R0, 0x1 ;  /* 0x0000000100007836 */ /* 0x000fca0000000000 */
[----:B------:R-:W-:-:S04]  /*c790*/  ISETP.NE.AND P1, PT, R0, 0x4, PT ;  /* 0x000000040000780c */ /* 0x000fc80003f25270 */
[----:B------:R-:W-:Y:S02]  /*c7a0*/  SEL R2, RZ, 0x1, P1 ;  /* 0x00000001ff027807 */ /* 0x000fe40000800000 */
[----:B------:R-:W-:Y:S02]  /*c7b0*/  SEL R0, R0, RZ, P1 ;  /* 0x000000ff00007207 */ /* 0x000fe40000800000 */
[----:B------:R-:W-:Y:S02]  /*c7c0*/  LOP3.LUT R9, R9, R2, RZ, 0x3c, !PT ;  /* 0x0000000209097212 */ /* 0x000fe400078e3cff */
[----:B0-----:R-:W-:Y:S02]  /*c7d0*/  LEA R7, R0, R5, 0x3 ;  /* 0x0000000500077211 */ /* 0x001fe400078e18ff */
[----:B------:R-:W-:Y:S01]  /*c7e0*/  SHF.L.U32 R4, R9, 0x1f, RZ ;  /* 0x0000001f09047819 */ /* 0x000fe200000006ff */
[----:B-1----:R-:W-:Y:S06]  /*c7f0*/  @!P0 BRA `(.L_x_306) ;  /* 0x0000000000d08947 */ /* 0x002fec0003800000 */
.L_x_317:
[----:B------:R-:W1:Y:S01]  /*c800*/  SYNCS.PHASECHK.TRANS64.TRYWAIT P0, [R7+URZ], R4 ;  /* 0x00000004070075a7 */ /* 0x000e62000800017f */
[----:B------:R-:W-:-:S05]  /*c810*/  VIADD R0, R0, 0x1 ;  /* 0x0000000100007836 */ /* 0x000fca0000000000 */
[----:B------:R-:W-:-:S04]  /*c820*/  ISETP.NE.AND P1, PT, R0, 0x4, PT ;  /* 0x000000040000780c */ /* 0x000fc80003f25270 */
[----:B------:R-:W-:Y:S02]  /*c830*/  SEL R2, RZ, 0x1, P1 ;  /* 0x00000001ff027807 */ /* 0x000fe40000800000 */
[----:B------:R-:W-:Y:S02]  /*c840*/  SEL R0, R0, RZ, P1 ;  /* 0x000000ff00007207 */ /* 0x000fe40000800000 */
[----:B------:R-:W-:Y:S01]  /*c850*/  LOP3.LUT R2, R9, R2, RZ, 0x3c, !PT ;  /* 0x0000000209027212 */ /* 0x000fe200078e3cff */
[----:B-1----:R-:W-:Y:S06]  /*c860*/  @!P0 BRA `(.L_x_307) ;  /* 0x0000000000c88947 */ /* 0x002fec0003800000 */
.L_x_318:
[----:B------:R-:W-:Y:S01]  /*c870*/  IMAD R5, R0, 0x8, R5 ;  /* 0x0000000800057824 */ /* 0x000fe200078e0205 */
[----:B------:R-:W-:-:S07]  /*c880*/  SHF.L.U32 R0, R2, 0x1f, RZ ;  /* 0x0000001f02007819 */ /* 0x000fce00000006ff */
.L_x_308:
[----:B--2---:R2:W3:Y:S02]  /*c890*/  SYNCS.PHASECHK.TRANS64.TRYWAIT P0, [R5+URZ], R0 ;  /* 0x00000000050075a7 */ /* 0x0044e4000800017f */
[----:B---3--:R-:W-:Y:S05]  /*c8a0*/  @!P0 NANOSLEEP.SYNCS 0x989680 ;  /* 0x009896800000895d */ /* 0x008fea0003900000 */
[----:B------:R-:W3:Y:S02]  /*c8b0*/  @!P0 SYNCS.PHASECHK.TRANS64 P0, [R5+URZ], R0 ;  /* 0x00000000050085a7 */ /* 0x000ee4000800007f */
[----:B---3--:R-:W-:Y:S05]  /*c8c0*/  @!P0 BRA `(.L_x_308) ;  /* 0xfffffffc00f08947 */ /* 0x008fea000383ffff */
.L_x_303:
[----:B------:R-:W-:Y:S05]  /*c8d0*/  BSYNC B0 ;  /* 0x0000000000007941 */ /* 0x000fea0003800000 */
.L_x_302:
[----:B------:R-:W-:Y:S05]  /*c8e0*/  EXIT ;  /* 0x000000000000794d */ /* 0x000fea0003800000 */
.L_x_17:
[----:B---3--:R3:W4:Y:S02]  /*c8f0*/  SYNCS.PHASECHK.TRANS64.TRYWAIT P1, [R3+URZ], R0 ;  /* 0x00000000030075a7 */ /* 0x008724000802017f */
[----:B----4-:R-:W-:Y:S05]  /*c900*/  @!P1 NANOSLEEP.SYNCS 0x989680 ;  /* 0x009896800000995d */ /* 0x010fea0003900000 */
[----:B------:R-:W4:Y:S02]  /*c910*/  @!P1 SYNCS.PHASECHK.TRANS64 P1, [R3+URZ], R0 ;  /* 0x00000000030095a7 */ /* 0x000f24000802007f */
[----:B----4-:R-:W-:Y:S05]  /*c920*/  @!P1 BRA `(.L_x_17) ;  /* 0xfffffffc00f09947 */ /* 0x010fea000383ffff */
[----:B------:R-:W-:Y:S05]  /*c930*/  BRA `(.L_x_16) ;  /* 0xffffff4800347947 */ /* 0x000fea000383ffff */
.L_x_22:
[----:B-1----:R-:W-:-:S04]  /*c940*/  IMAD.U32 R4, RZ, RZ, UR9 ;  /* 0x00000009ff047e24 */ /* 0x002fc8000f8e00ff */
[----:B------:R1:W2:Y:S03]  /*c950*/  SYNCS.PHASECHK.TRANS64.TRYWAIT P1, [R4+URZ], R3 ;  /* 0x00000003040075a7 */ /* 0x0002a6000802017f */
[----:B--2---:R-:W-:Y:S05]  /*c960*/  @!P1 NANOSLEEP.SYNCS 0x989680 ;  /* 0x009896800000995d */ /* 0x004fea0003900000 */
[----:B------:R-:W2:Y:S02]  /*c970*/  @!P1 SYNCS.PHASECHK.TRANS64 P1, [R4+URZ], R3 ;  /* 0x00000003040095a7 */ /* 0x000ea4000802007f */
[----:B--2---:R-:W-:Y:S05]  /*c980*/  @!P1 BRA `(.L_x_22) ;  /* 0xfffffffc00ec9947 */ /* 0x004fea000383ffff */
[----:B------:R-:W-:Y:S05]  /*c990*/  BRA `(.L_x_21) ;  /* 0xffffff5000287947 */ /* 0x000fea000383ffff */
.L_x_289:
[----:B------:R-:W-:Y:S01]  /*c9a0*/  BSSY B1, `(.L_x_309) ;  /* 0x0000006000017945 */ /* 0x000fe20003800000 */
[----:B------:R-:W-:-:S07]  /*c9b0*/  IMAD.MOV.U32 R15, RZ, RZ, -0x1 ;  /* 0xffffffffff0f7424 */ /* 0x000fce00078e00ff */
[----:B------:R-:W-:Y:S05]  /*c9c0*/  WARPSYNC.COLLECTIVE R15, `(.L_x_310) ;  /* 0x000000000f0c7348 */ /* 0x000fea0003c00000 */
[----:B------:R-:W-:Y:S02]  /*c9d0*/  ELECT P6, UR62, PT ;  /* 0x00000000003e782f */ /* 0x000fe400038c0000 */
[----:B------:R-:W-:Y:S01]  /*c9e0*/  MOV R14, UR62 ;  /* 0x0000003e000e7c02 */ /* 0x000fe20008000f00 */
[----:B------:R-:W-:Y:S10]  /*c9f0*/  ENDCOLLECTIVE ;  /* 0x000000000000791b */ /* 0x000ff40003800000 */
.L_x_310:
[----:B------:R-:W-:Y:S05]  /*ca00*/  BSYNC B1 ;  /* 0x0000000000017941 */ /* 0x000fea0003800000 */
.L_x_309:
[----:B------:R-:W-:Y:S05]  /*ca10*/  BRA `(.L_x_311) ;  /* 0xfffffff000147947 */ /* 0x000fea000383ffff */
.L_x_292:
[----:B0-----:R0:W1:Y:S02]  /*ca20*/  SYNCS.PHASECHK.TRANS64.TRYWAIT P1, [R12+URZ+0x20], R7 ;  /* 0x000020070c0075a7 */ /* 0x001064000802017f */
[----:B-1----:R-:W-:Y:S05]  /*ca30*/  @!P1 NANOSLEEP.SYNCS 0x989680 ;  /* 0x009896800000995d */ /* 0x002fea0003900000 */
[----:B------:R-:W1:Y:S02]  /*ca40*/  @!P1 SYNCS.PHASECHK.TRANS64 P1, [R12+URZ+0x20], R7 ;  /* 0x000020070c0095a7 */ /* 0x000e64000802007f */
[----:B-1----:R-:W-:Y:S05]  /*ca50*/  @!P1 BRA `(.L_x_292) ;  /* 0xfffffffc00f09947 */ /* 0x002fea000383ffff */
[----:B------:R-:W-:Y:S05]  /*ca60*/  BRA `(.L_x_312) ;  /* 0xfffffff000487947 */ /* 0x000fea000383ffff */
.L_x_301:
[----:B------:R-:W-:Y:S01]  /*ca70*/  BSSY B0, `(.L_x_313) ;  /* 0x0000006000007945 */ /* 0x000fe20003800000 */
[----:B------:R-:W-:-:S07]  /*ca80*/  IMAD.MOV.U32 R15, RZ, RZ, -0x1 ;  /* 0xffffffffff0f7424 */ /* 0x000fce00078e00ff */
[----:B------:R-:W-:Y:S05]  /*ca90*/  WARPSYNC.COLLECTIVE R15, `(.L_x_314) ;  /* 0x000000000f0c7348 */ /* 0x000fea0003c00000 */
[----:B------:R-:W-:Y:S02]  /*caa0*/  ELECT P6, UR62, PT ;  /* 0x00000000003e782f */ /* 0x000fe400038c0000 */
[----:B------:R-:W-:Y:S01]  /*cab0*/  MOV R14, UR62 ;  /* 0x0000003e000e7c02 */ /* 0x000fe20008000f00 */
[----:B------:R-:W-:Y:S10]  /*cac0*/  ENDCOLLECTIVE ;  /* 0x000000000000791b */ /* 0x000ff40003800000 */
.L_x_314:
[----:B------:R-:W-:Y:S05]  /*cad0*/  BSYNC B0 ;  /* 0x0000000000007941 */ /* 0x000fea0003800000 */
.L_x_313:
[----:B------:R-:W-:Y:S05]  /*cae0*/  BRA `(.L_x_315) ;  /* 0xfffffff800cc7947 */ /* 0x000fea000383ffff */
.L_x_305:
[----:B0-----:R0:W1:Y:S02]  /*caf0*/  SYNCS.PHASECHK.TRANS64.TRYWAIT P0, [R7+URZ], R4 ;  /* 0x00000004070075a7 */ /* 0x001064000800017f */
[----:B-1----:R-:W-:Y:S05]  /*cb00*/  @!P0 NANOSLEEP.SYNCS 0x989680 ;  /* 0x009896800000895d */ /* 0x002fea0003900000 */
[----:B------:R-:W1:Y:S02]  /*cb10*/  @!P0 SYNCS.PHASECHK.TRANS64 P0, [R7+URZ], R4 ;  /* 0x00000004070085a7 */ /* 0x000e64000800007f */
[----:B-1----:R-:W-:Y:S05]  /*cb20*/  @!P0 BRA `(.L_x_305) ;  /* 0xfffffffc00f08947 */ /* 0x002fea000383ffff */
[----:B------:R-:W-:Y:S05]  /*cb30*/  BRA `(.L_x_316) ;  /* 0xfffffffc000c7947 */ /* 0x000fea000383ffff */
.L_x_306:
[----:B0-----:R0:W1:Y:S02]  /*cb40*/  SYNCS.PHASECHK.TRANS64.TRYWAIT P0, [R6+URZ], R3 ;  /* 0x00000003060075a7 */ /* 0x001064000800017f */
[----:B-1----:R-:W-:Y:S05]  /*cb50*/  @!P0 NANOSLEEP.SYNCS 0x989680 ;  /* 0x009896800000895d */ /* 0x002fea0003900000 */
[----:B------:R-:W1:Y:S02]  /*cb60*/  @!P0 SYNCS.PHASECHK.TRANS64 P0, [R6+URZ], R3 ;  /* 0x00000003060085a7 */ /* 0x000e64000800007f */
[----:B-1----:R-:W-:Y:S05]  /*cb70*/  @!P0 BRA `(.L_x_306) ;  /* 0xfffffffc00f08947 */ /* 0x002fea000383ffff */
[----:B------:R-:W-:Y:S05]  /*cb80*/  BRA `(.L_x_317) ;  /* 0xfffffffc001c7947 */ /* 0x000fea000383ffff */
.L_x_307:
[----:B-1----:R1:W2:Y:S02]  /*cb90*/  SYNCS.PHASECHK.TRANS64.TRYWAIT P0, [R7+URZ], R4 ;  /* 0x00000004070075a7 */ /* 0x0022a4000800017f */
[----:B--2---:R-:W-:Y:S05]  /*cba0*/  @!P0 NANOSLEEP.SYNCS 0x989680 ;  /* 0x009896800000895d */ /* 0x004fea0003900000 */
[----:B------:R-:W2:Y:S02]  /*cbb0*/  @!P0 SYNCS.PHASECHK.TRANS64 P0, [R7+URZ], R4 ;  /* 0x00000004070085a7 */ /* 0x000ea4000800007f */
[----:B--2---:R-:W-:Y:S05]  /*cbc0*/  @!P0 BRA `(.L_x_307) ;  /* 0xfffffffc00f08947 */ /* 0x004fea000383ffff */
[----:B------:R-:W-:Y:S05]  /*cbd0*/  BRA `(.L_x_318) ;  /* 0xfffffffc00247947 */ /* 0x000fea000383ffff */
.L_x_319:
[----:B------:R-:W-:-:S00]  /*cbe0*/  BRA `(.L_x_319) ;  /* 0xfffffffc00fc7947 */ /* 0x000fc0000383ffff */
[----:B------:R-:W-:-:S00]  /*cbf0*/  NOP ;  /* 0x0000000000007918 */ /* 0x000fc00000000000 */
        /* <DEDUP_REMOVED lines=8> */
.L_x_320:


//--------------------- .nv.global.init           --------------------------
	.section	.nv.global.init,"aw",@progbits
.nv.global.init:
	.type		$str$22,@object
	.size		$str$22,($str$23 - $str$22)
$str$22:
        /*0000*/ 	.byte	0x6b, 0x5f, 0x74, 0x69, 0x6c, 0x65, 0x5f, 0x63, 0x6f, 0x75, 0x6e, 0x74, 0x20, 0x3e, 0x3d, 0x20
        /*0010*/ 	.byte	0x31, 0x00
	.type		$str$23,@object
	.size		$str$23,(__unnamed_1 - $str$23)
$str$23:
        /*0012*/ 	.byte	0x2f, 0x74, 0x6d, 0x70, 0x2f, 0x63, 0x75, 0x74, 0x6c, 0x61, 0x73, 0x73, 0x5f, 0x73, 0x77, 0x65
        /*0022*/ 	.byte	0x65, 0x70, 0x5f, 0x73, 0x72, 0x63, 0x2f, 0x69, 0x6e, 0x63, 0x6c, 0x75, 0x64, 0x65, 0x2f, 0x63
        /*0032*/ 	.byte	0x75, 0x74, 0x6c, 0x61, 0x73, 0x73, 0x2f, 0x67, 0x65, 0x6d, 0x6d, 0x2f, 0x63, 0x6f, 0x6c, 0x6c
        /*0042*/ 	.byte	0x65, 0x63, 0x74, 0x69, 0x76, 0x65, 0x2f, 0x73, 0x6d, 0x39, 0x30, 0x5f, 0x6d, 0x6d, 0x61, 0x5f
        /*0052*/ 	.byte	0x74, 0x6d, 0x61, 0x5f, 0x67, 0x6d, 0x6d, 0x61, 0x5f, 0x73, 0x73, 0x5f, 0x77, 0x61, 0x72, 0x70
        /*0062*/ 	.byte	0x73, 0x70, 0x65, 0x63, 0x69, 0x61, 0x6c, 0x69, 0x7a, 0x65, 0x64, 0x2e, 0x68, 0x70, 0x70, 0x00
	.type		__unnamed_1,@object
	.size		__unnamed_1,(.L_0 - __unnamed_1)
__unnamed_1:
        /*0072*/ 	.byte	0x76, 0x6f, 0x69, 0x64, 0x20, 0x63, 0x75, 0x74, 0x6c, 0x61, 0x73, 0x73, 0x3a, 0x3a, 0x67, 0x65
        /* <DEDUP_REMOVED lines=179> */
        /*0bb2*/ 	.byte	0x74, 0x65, 0x3a, 0x3a, 0x69, 0x64, 0x65, 0x6e, 0x74, 0x69, 0x74, 0x79, 0x5d, 0x00
.L_0:


//--------------------- .nv.shared._ZN7cutlass13device_kernelINS_4gemm6kernel13GemmUniversalIN4cute5tupleIJiiiiEEENS1_10collective13CollectiveMmaINS1_34MainloopSm90TmaGmmaWarpSpecializedILi4ENS5_IJNS4_1CILi1EEESB_SB_EEENS1_35KernelTmaWarpSpecializedCooperativeEEENS5_IJNSA_ILi256EEENSA_ILi128EEESG_EEENS_6half_tENS5_IJlSB_lEEESI_SJ_NS4_8TiledMMAINS4_8MMA_AtomIJNS4_4SM904GMMA26MMA_64x128x16_F32F16F16_SSILNSN_5MajorE0ELSP_0ELNSN_7ScaleInE1ELSQ_1EEEEEENS4_6LayoutINS5_IJNSA_ILi2EEESB_SB_EEENS5_IJSB_NSA_ILi0EEESW_EEEEENS5_IJNS4_10UnderscoreESZ_SZ_EEEEENS4_13SM90_TMA_LOADENS4_14ComposedLayoutINS4_7SwizzleILi3ELi4ELi3EEENS4_18smem_ptr_flag_bitsILi16EEENST_INS5_IJNSA_ILi8EEENSA_ILi64EEEEEENS5_IJS19_SB_EEEEEEEvNS4_8identityES12_S1D_vS1E_EENS_8epilogue10collective6detail29Sm90TmaWarpSpecializedAdapterINS1H_15DefaultEpilogueISI_SJ_SJ_NS1G_6thread17LinearCombinationISI_Li1EffLNS1L_9ScaleType4KindE0ELNS_15FloatRoundStyleE2ESI_EENS1_15EpilogueDefaultEEEEEvvEEEEvNT_6ParamsE --------------------------
	.section	.nv.shared._ZN7cutlass13device_kernelINS_4gemm6kernel13GemmUniversalIN4cute5tupleIJiiiiEEENS1_10collective13CollectiveMmaINS1_34MainloopSm90TmaGmmaWarpSpecializedILi4ENS5_IJNS4_1CILi1EEESB_SB_EEENS1_35KernelTmaWarpSpecializedCooperativeEEENS5_IJNSA_ILi256EEENSA_ILi128EEESG_EEENS_6half_tENS5_IJlSB_lEEESI_SJ_NS4_8TiledMMAINS4_8MMA_AtomIJNS4_4SM904GMMA26MMA_64x128x16_F32F16F16_SSILNSN_5MajorE0ELSP_0ELNSN_7ScaleInE1ELSQ_1EEEEEENS4_6LayoutINS5_IJNSA_ILi2EEESB_SB_EEENS5_IJSB_NSA_ILi0EEESW_EEEEENS5_IJNS4_10UnderscoreESZ_SZ_EEEEENS4_13SM90_TMA_LOADENS4_14ComposedLayoutINS4_7SwizzleILi3ELi4ELi3EEENS4_18smem_ptr_flag_bitsILi16EEENST_INS5_IJNSA_ILi8EEENSA_ILi64EEEEEENS5_IJS19_SB_EEEEEEEvNS4_8identityES12_S1D_vS1E_EENS_8epilogue10collective6detail29Sm90TmaWarpSpecializedAdapterINS1H_15DefaultEpilogueISI_SJ_SJ_NS1G_6thread17LinearCombinationISI_Li1EffLNS1L_9ScaleType4KindE0ELNS_15FloatRoundStyleE2ESI_EENS1_15EpilogueDefaultEEEEEvvEEEEvNT_6ParamsE,"aw",@nobits
	.sectionflags	@""
	.align	16
	.zero		1024


//--------------------- .nv.shared.reserved.0     --------------------------
	.section	.nv.shared.reserved.0,"aw",@nobits
	.weak		__nv_reservedSMEM_offset_0_alias
	.size		__nv_reservedSMEM_offset_0_alias, 0, 0
	.other		__nv_reservedSMEM_offset_0_alias,@"STO_CUDA_RESERVED_SHARED STV_DEFAULT"
__nv_reservedSMEM_offset_0_alias:
	.zero		0


//--------------------- .nv.global                --------------------------
	.section	.nv.global,"aw",@nobits
.nv.global:
	.type		_ZN39_INTERNAL_b7257daf_4_k_cu_0c3f4ab6_31064cute1_E,@object
	.size		_ZN39_INTERNAL_b7257daf_4_k_cu_0c3f4ab6_31064cute1_E,(_ZN39_INTERNAL_b7257daf_4_k_cu_0c3f4ab6_31064cuda3std3__45__cpo6cbeginE - _ZN39_INTERNAL_b7257daf_4_k_cu_0c3f4ab6_31064cute1_E)
_ZN39_INTERNAL_b7257daf_4_k_cu_0c3f4ab6_31064cute1_E:
	.zero		1
	.type		_ZN39_INTERNAL_b7257daf_4_k_cu_0c3f4ab6_31064cuda3std3__45__cpo6cbeginE,@object
	.size		_ZN39_INTERNAL_b7257daf_4_k_cu_0c3f4ab6_31064cuda3std3__45__cpo6cbeginE,(_ZN39_INTERNAL_b7257daf_4_k_cu_0c3f4ab6_31064cuda3std3__48in_placeE - _ZN39_INTERNAL_b7257daf_4_k_cu_0c3f4ab6_31064cuda3std3__45__cpo6cbeginE)
_ZN39_INTERNAL_b7257daf_4_k_cu_0c3f4ab6_31064cuda3std3__45__cpo6cbeginE:
	.zero		1
	.type		_ZN39_INTERNAL_b7257daf_4_k_cu_0c3f4ab6_31064cuda3std3__48in_placeE,@object
	.size		_ZN39_INTERNAL_b7257daf_4_k_cu_0c3f4ab6_31064cuda3std3__48in_placeE,(_ZN39_INTERNAL_b7257daf_4_k_cu_0c3f4ab6_31064cuda3std6ranges3__45__cpo9iter_moveE - _ZN39_INTERNAL_b7257daf_4_k_cu_0c3f4ab6_31064cuda3std3__48in_placeE)
_ZN39_INTERNAL_b7257daf_4_k_cu_0c3f4ab6_31064cuda3std3__48in_placeE:
	.zero		1
	.type		_ZN39_INTERNAL_b7257daf_4_k_cu_0c3f4ab6_31064cuda3std6ranges3__45__cpo9iter_moveE,@object
	.size		_ZN39_INTERNAL_b7257daf_4_k_cu_0c3f4ab6_31064cuda3std6ranges3__45__cpo9iter_moveE,(_ZN39_INTERNAL_b7257daf_4_k_cu_0c3f4ab6_31064cuda3std3__45__cpo5beginE - _ZN39_INTERNAL_b7257daf_4_k_cu_0c3f4ab6_31064cuda3std6ranges3__45__cpo9iter_moveE)
_ZN39_INTERNAL_b7257daf_4_k_cu_0c3f4ab6_31064cuda3std6ranges3__45__cpo9iter_moveE:
	.zero		1
	.type		_ZN39_INTERNAL_b7257daf_4_k_cu_0c3f4ab6_31064cuda3std3__45__cpo5beginE,@object
	.size		_ZN39_INTERNAL_b7257daf_4_k_cu_0c3f4ab6_31064cuda3std3__45__cpo5beginE,(_ZN39_INTERNAL_b7257daf_4_k_cu_0c3f4ab6_31064cuda3std3__441_GLOBAL__N__b7257daf_4_k_cu_0c3f4ab6_31066ignoreE - _ZN39_INTERNAL_b7257daf_4_k_cu_0c3f4ab6_31064cuda3std3__45__cpo5beginE)
_ZN39_INTERNAL_b7257daf_4_k_cu_0c3f4ab6_31064cuda3std3__45__cpo5beginE:
	.zero		1
	.type		_ZN39_INTERNAL_b7257daf_4_k_cu_0c3f4ab6_31064cuda3std3__441_GLOBAL__N__b7257daf_4_k_cu_0c3f4ab6_31066ignoreE,@object
	.size		_ZN39_INTERNAL_b7257daf_4_k_cu_0c3f4ab6_31064cuda3std3__441_GLOBAL__N__b7257daf_4_k_cu_0c3f4ab6_31066ignoreE,(_ZN39_INTERNAL_b7257daf_4_k_cu_0c3f4ab6_31064cute7productE - _ZN39_INTERNAL_b7257daf_4_k_cu_0c3f4ab6_31064cuda3std3__441_GLOBAL__N__b7257daf_4_k_cu_0c3f4ab6_31066ignoreE)
_ZN39_INTERNAL_b7257daf_4_k_cu_0c3f4ab6_31064cuda3std3__441_GLOBAL__N__b7257daf_4_k_cu_0c3f4ab6_31066ignoreE:
	.zero		1
	.type		_ZN39_INTERNAL_b7257daf_4_k_cu_0c3f4ab6_31064cute7productE,@object
	.size		_ZN39_INTERNAL_b7257daf_4_k_cu_0c3f4ab6_31064cute7productE,(_ZN39_INTERNAL_b7257daf_4_k_cu_0c3f4ab6_31064cuda3std3__45__cpo3endE - _ZN39_INTERNAL_b7257daf_4_k_cu_0c3f4ab6_31064cute7productE)
_ZN39_INTERNAL_b7257daf_4_k_cu_0c3f4ab6_31064cute7productE:
	.zero		1
	.type		_ZN39_INTERNAL_b7257daf_4_k_cu_0c3f4ab6_31064cuda3std3__45__cpo3endE,@object
	.size		_ZN39_INTERNAL_b7257daf_4_k_cu_0c3f4ab6_31064cuda3std3__45__cpo3endE,(_ZN39_INTERNAL_b7257daf_4_k_cu_0c3f4ab6_31064cuda3std3__419piecewise_constructE - _ZN39_INTERNAL_b7257daf_4_k_cu_0c3f4ab6_31064cuda3std3__45__cpo3endE)
_ZN39_INTERNAL_b7257daf_4_k_cu_0c3f4ab6_31064cuda3std3__45__cpo3endE:
	.zero		1
	.type		_ZN39_INTERNAL_b7257daf_4_k_cu_0c3f4ab6_31064cuda3std3__419piecewise_constructE,@object
	.size		_ZN39_INTERNAL_b7257daf_4_k_cu_0c3f4ab6_31064cuda3std3__419piecewise_constructE,(_ZN39_INTERNAL_b7257daf_4_k_cu_0c3f4ab6_31064cuda3std3__45__cpo4cendE - _ZN39_INTERNAL_b7257daf_4_k_cu_0c3f4ab6_31064cuda3std3__419piecewise_constructE)
_ZN39_INTERNAL_b7257daf_4_k_cu_0c3f4ab6_31064cuda3std3__419piecewise_constructE:
	.zero		1
	.type		_ZN39_INTERNAL_b7257daf_4_k_cu_0c3f4ab6_31064cuda3std3__45__cpo4cendE,@object
	.size		_ZN39_INTERNAL_b7257daf_4_k_cu_0c3f4ab6_31064cuda3std3__45__cpo4cendE,(_ZN39_INTERNAL_b7257daf_4_k_cu_0c3f4ab6_31064cuda3std6ranges3__45__cpo4swapE - _ZN39_INTERNAL_b7257daf_4_k_cu_0c3f4ab6_31064cuda3std3__45__cpo4cendE)
_ZN39_INTERNAL_b7257daf_4_k_cu_0c3f4ab6_31064cuda3std3__45__cpo4cendE:
	.zero		1
	.type		_ZN39_INTERNAL_b7257daf_4_k_cu_0c3f4ab6_31064cuda3std6ranges3__45__cpo4swapE,@object
	.size		_ZN39_INTERNAL_b7257daf_4_k_cu_0c3f4ab6_31064cuda3std6ranges3__45__cpo4swapE,(.L_8 - _ZN39_INTERNAL_b7257daf_4_k_cu_0c3f4ab6_31064cuda3std6ranges3__45__cpo4swapE)
_ZN39_INTERNAL_b7257daf_4_k_cu_0c3f4ab6_31064cuda3std6ranges3__45__cpo4swapE:
	.zero		1
.L_8:


//--------------------- .nv.constant0._ZN7cutlass13device_kernelINS_4gemm6kernel13GemmUniversalIN4cute5tupleIJiiiiEEENS1_10collective13CollectiveMmaINS1_34MainloopSm90TmaGmmaWarpSpecializedILi4ENS5_IJNS4_1CILi1EEESB_SB_EEENS1_35KernelTmaWarpSpecializedCooperativeEEENS5_IJNSA_ILi256EEENSA_ILi128EEESG_EEENS_6half_tENS5_IJlSB_lEEESI_SJ_NS4_8TiledMMAINS4_8MMA_AtomIJNS4_4SM904GMMA26MMA_64x128x16_F32F16F16_SSILNSN_5MajorE0ELSP_0ELNSN_7ScaleInE1ELSQ_1EEEEEENS4_6LayoutINS5_IJNSA_ILi2EEESB_SB_EEENS5_IJSB_NSA_ILi0EEESW_EEEEENS5_IJNS4_10UnderscoreESZ_SZ_EEEEENS4_13SM90_TMA_LOADENS4_14ComposedLayoutINS4_7SwizzleILi3ELi4ELi3EEENS4_18smem_ptr_flag_bitsILi16EEENST_INS5_IJNSA_ILi8EEENSA_ILi64EEEEEENS5_IJS19_SB_EEEEEEEvNS4_8identityES12_S1D_vS1E_EENS_8epilogue10collective6detail29Sm90TmaWarpSpecializedAdapterINS1H_15DefaultEpilogueISI_SJ_SJ_NS1G_6thread17LinearCombinationISI_Li1EffLNS1L_9ScaleType4KindE0ELNS_15FloatRoundStyleE2ESI_EENS1_15EpilogueDefaultEEEEEvvEEEEvNT_6ParamsE --------------------------
	.section	.nv.constant0._ZN7cutlass13device_kernelINS_4gemm6kernel13GemmUniversalIN4cute5tupleIJiiiiEEENS1_10collective13CollectiveMmaINS1_34MainloopSm90TmaGmmaWarpSpecializedILi4ENS5_IJNS4_1CILi1EEESB_SB_EEENS1_35KernelTmaWarpSpecializedCooperativeEEENS5_IJNSA_ILi256EEENSA_ILi128EEESG_EEENS_6half_tENS5_IJlSB_lEEESI_SJ_NS4_8TiledMMAINS4_8MMA_AtomIJNS4_4SM904GMMA26MMA_64x128x16_F32F16F16_SSILNSN_5MajorE0ELSP_0ELNSN_7ScaleInE1ELSQ_1EEEEEENS4_6LayoutINS5_IJNSA_ILi2EEESB_SB_EEENS5_IJSB_NSA_ILi0EEESW_EEEEENS5_IJNS4_10UnderscoreESZ_SZ_EEEEENS4_13SM90_TMA_LOADENS4_14ComposedLayoutINS4_7SwizzleILi3ELi4ELi3EEENS4_18smem_ptr_flag_bitsILi16EEENST_INS5_IJNSA_ILi8EEENSA_ILi64EEEEEENS5_IJS19_SB_EEEEEEEvNS4_8identityES12_S1D_vS1E_EENS_8epilogue10collective6detail29Sm90TmaWarpSpecializedAdapterINS1H_15DefaultEpilogueISI_SJ_SJ_NS1G_6thread17LinearCombinationISI_Li1EffLNS1L_9ScaleType4KindE0ELNS_15FloatRoundStyleE2ESI_EENS1_15EpilogueDefaultEEEEEvvEEEEvNT_6ParamsE,"a",@progbits
	.sectionflags	@""
	.align	4
.nv.constant0._ZN7cutlass13device_kernelINS_4gemm6kernel13GemmUniversalIN4cute5tupleIJiiiiEEENS1_10collective13CollectiveMmaINS1_34MainloopSm90TmaGmmaWarpSpecializedILi4ENS5_IJNS4_1CILi1EEESB_SB_EEENS1_35KernelTmaWarpSpecializedCooperativeEEENS5_IJNSA_ILi256EEENSA_ILi128EEESG_EEENS_6half_tENS5_IJlSB_lEEESI_SJ_NS4_8TiledMMAINS4_8MMA_AtomIJNS4_4SM904GMMA26MMA_64x128x16_F32F16F16_SSILNSN_5MajorE0ELSP_0ELNSN_7ScaleInE1ELSQ_1EEEEEENS4_6LayoutINS5_IJNSA_ILi2EEESB_SB_EEENS5_IJSB_NSA_ILi0EEESW_EEEEENS5_IJNS4_10UnderscoreESZ_SZ_EEEEENS4_13SM90_TMA_LOADENS4_14ComposedLayoutINS4_7SwizzleILi3ELi4ELi3EEENS4_18smem_ptr_flag_bitsILi16EEENST_INS5_IJNSA_ILi8EEENSA_ILi64EEEEEENS5_IJS19_SB_EEEEEEEvNS4_8identityES12_S1D_vS1E_EENS_8epilogue10collective6detail29Sm90TmaWarpSpecializedAdapterINS1H_15DefaultEpilogueISI_SJ_SJ_NS1G_6thread17LinearCombinationISI_Li1EffLNS1L_9ScaleType4KindE0ELNS_15FloatRoundStyleE2ESI_EENS1_15EpilogueDefaultEEEEEvvEEEEvNT_6ParamsE:
	.zero		1664


//--------------------- SYMBOLS --------------------------

	.type		.nv.reservedSmem.offset0,@object
	.size		.nv.reservedSmem.offset0,0x4
	.type		__assertfail,@function
